//
// Generated by NVIDIA NVVM Compiler
//
// Compiler Build ID: CL-36424714
// Cuda compilation tools, release 13.0, V13.0.88
// Based on NVVM 20.0.0
//

.version 9.0
.target sm_100
.address_size 64

	// .globl	_Z9loop_convPfS_S_S_iiiiiiiiii
.extern .func __assertfail
(
	.param .b64 __assertfail_param_0,
	.param .b64 __assertfail_param_1,
	.param .b32 __assertfail_param_2,
	.param .b64 __assertfail_param_3,
	.param .b64 __assertfail_param_4
)
;
.global .align 1 .b8 __unnamed_1[101] = {118, 111, 105, 100, 32, 108, 111, 111, 112, 95, 99, 111, 110, 118, 40, 102, 108, 111, 97, 116, 32, 42, 44, 32, 102, 108, 111, 97, 116, 32, 42, 44, 32, 102, 108, 111, 97, 116, 32, 42, 44, 32, 102, 108, 111, 97, 116, 32, 42, 44, 32, 105, 110, 116, 44, 32, 105, 110, 116, 44, 32, 105, 110, 116, 44, 32, 105, 110, 116, 44, 32, 105, 110, 116, 44, 32, 105, 110, 116, 44, 32, 105, 110, 116, 44, 32, 105, 110, 116, 44, 32, 105, 110, 116, 44, 32, 105, 110, 116, 41};
.global .align 1 .b8 $str[29] = {102, 105, 108, 116, 95, 99, 104, 97, 110, 110, 101, 108, 115, 32, 61, 61, 32, 105, 110, 95, 99, 104, 97, 110, 110, 101, 108, 115};
.global .align 1 .b8 $str$1[27] = {47, 116, 109, 112, 47, 115, 97, 115, 115, 95, 99, 117, 95, 116, 101, 112, 50, 114, 111, 105, 99, 47, 107, 46, 99, 117};

.visible .entry _Z9loop_convPfS_S_S_iiiiiiiiii(
	.param .u64 .ptr .align 1 _Z9loop_convPfS_S_S_iiiiiiiiii_param_0,
	.param .u64 .ptr .align 1 _Z9loop_convPfS_S_S_iiiiiiiiii_param_1,
	.param .u64 .ptr .align 1 _Z9loop_convPfS_S_S_iiiiiiiiii_param_2,
	.param .u64 .ptr .align 1 _Z9loop_convPfS_S_S_iiiiiiiiii_param_3,
	.param .u32 _Z9loop_convPfS_S_S_iiiiiiiiii_param_4,
	.param .u32 _Z9loop_convPfS_S_S_iiiiiiiiii_param_5,
	.param .u32 _Z9loop_convPfS_S_S_iiiiiiiiii_param_6,
	.param .u32 _Z9loop_convPfS_S_S_iiiiiiiiii_param_7,
	.param .u32 _Z9loop_convPfS_S_S_iiiiiiiiii_param_8,
	.param .u32 _Z9loop_convPfS_S_S_iiiiiiiiii_param_9,
	.param .u32 _Z9loop_convPfS_S_S_iiiiiiiiii_param_10,
	.param .u32 _Z9loop_convPfS_S_S_iiiiiiiiii_param_11,
	.param .u32 _Z9loop_convPfS_S_S_iiiiiiiiii_param_12,
	.param .u32 _Z9loop_convPfS_S_S_iiiiiiiiii_param_13
)
{
	.reg .pred 	%p<71>;
	.reg .b32 	%r<290>;
	.reg .b32 	%f<293>;
	.reg .b64 	%rd<101>;

	ld.param.u64 	%rd10, [_Z9loop_convPfS_S_S_iiiiiiiiii_param_0];
	ld.param.u64 	%rd11, [_Z9loop_convPfS_S_S_iiiiiiiiii_param_1];
	ld.param.u64 	%rd12, [_Z9loop_convPfS_S_S_iiiiiiiiii_param_2];
	ld.param.u64 	%rd13, [_Z9loop_convPfS_S_S_iiiiiiiiii_param_3];
	ld.param.u32 	%r152, [_Z9loop_convPfS_S_S_iiiiiiiiii_param_4];
	ld.param.u32 	%r154, [_Z9loop_convPfS_S_S_iiiiiiiiii_param_6];
	ld.param.u32 	%r155, [_Z9loop_convPfS_S_S_iiiiiiiiii_param_7];
	ld.param.u32 	%r156, [_Z9loop_convPfS_S_S_iiiiiiiiii_param_8];
	ld.param.u32 	%r157, [_Z9loop_convPfS_S_S_iiiiiiiiii_param_9];
	ld.param.u32 	%r158, [_Z9loop_convPfS_S_S_iiiiiiiiii_param_10];
	ld.param.u32 	%r159, [_Z9loop_convPfS_S_S_iiiiiiiiii_param_11];
	ld.param.u32 	%r160, [_Z9loop_convPfS_S_S_iiiiiiiiii_param_12];
	ld.param.u32 	%r161, [_Z9loop_convPfS_S_S_iiiiiiiiii_param_13];
	cvta.to.global.u64 	%rd1, %rd10;
	cvta.to.global.u64 	%rd2, %rd11;
	cvta.to.global.u64 	%rd3, %rd13;
	cvta.to.global.u64 	%rd4, %rd12;
	setp.eq.s32 	%p1, %r161, %r156;
	@%p1 bra 	$L__BB0_2;
	mov.u64 	%rd14, $str;
	cvta.global.u64 	%rd15, %rd14;
	mov.u64 	%rd16, $str$1;
	cvta.global.u64 	%rd17, %rd16;
	mov.u64 	%rd18, __unnamed_1;
	cvta.global.u64 	%rd19, %rd18;
	{ // callseq 0, 0
	.param .b64 param0;
	st.param.b64 	[param0], %rd15;
	.param .b64 param1;
	st.param.b64 	[param1], %rd17;
	.param .b32 param2;
	st.param.b32 	[param2], 8;
	.param .b64 param3;
	st.param.b64 	[param3], %rd19;
	.param .b64 param4;
	st.param.b64 	[param4], 1;
	call.uni 
	__assertfail, 
	(
	param0, 
	param1, 
	param2, 
	param3, 
	param4
	);
	} // callseq 0
$L__BB0_2:
	ld.param.u32 	%r242, [_Z9loop_convPfS_S_S_iiiiiiiiii_param_5];
	sub.s32 	%r1, %r242, %r158;
	sub.s32 	%r2, %r154, %r159;
	add.s32 	%r3, %r2, 1;
	sub.s32 	%r4, %r155, %r160;
	add.s32 	%r5, %r4, 1;
	setp.lt.s32 	%p2, %r152, 1;
	@%p2 bra 	$L__BB0_113;
	setp.lt.s32 	%p3, %r157, 1;
	mad.lo.s32 	%r6, %r3, %r1, %r3;
	or.b32  	%r162, %r1, %r2;
	or.b32  	%r163, %r162, %r4;
	shr.u32 	%r164, %r163, 31;
	and.b32  	%r165, %r164, 1;
	setp.eq.b32 	%p4, %r165, 1;
	or.pred  	%p5, %p4, %p3;
	@%p5 bra 	$L__BB0_113;
	setp.lt.s32 	%p6, %r158, 1;
	@%p6 bra 	$L__BB0_92;
	setp.lt.s32 	%p20, %r159, 1;
	@%p20 bra 	$L__BB0_73;
	setp.lt.s32 	%p32, %r160, 1;
	@%p32 bra 	$L__BB0_54;
	setp.lt.s32 	%p44, %r161, 1;
	@%p44 bra 	$L__BB0_35;
	and.b32  	%r7, %r161, 7;
	add.s32 	%r8, %r7, -1;
	and.b32  	%r9, %r161, 3;
	and.b32  	%r10, %r161, 2147483640;
	and.b32  	%r11, %r161, 1;
	neg.s32 	%r12, %r10;
	add.s64 	%rd5, %rd2, 16;
	add.s64 	%rd6, %rd1, 16;
	mul.lo.s32 	%r13, %r159, %r158;
	mov.b32 	%r244, 0;
$L__BB0_9:
	mov.b32 	%r245, 0;
$L__BB0_10:
	ld.param.u32 	%r243, [_Z9loop_convPfS_S_S_iiiiiiiiii_param_5];
	mad.lo.s32 	%r16, %r244, %r243, %r245;
	mov.b32 	%r246, 0;
$L__BB0_11:
	mad.lo.s32 	%r218, %r1, %r2, %r1;
	add.s32 	%r219, %r2, %r218;
	mad.lo.s32 	%r220, %r245, %r2, %r245;
	mad.lo.s32 	%r221, %r244, %r219, %r244;
	add.s32 	%r222, %r220, %r221;
	add.s32 	%r223, %r222, %r246;
	mul.lo.s32 	%r18, %r223, %r5;
	mov.b32 	%r247, 0;
$L__BB0_12:
	add.s32 	%r225, %r18, %r247;
	mul.lo.s32 	%r20, %r225, %r157;
	mov.b32 	%r248, 0;
$L__BB0_13:
	add.s32 	%r227, %r248, %r20;
	mul.wide.u32 	%rd82, %r248, 4;
	add.s64 	%rd83, %rd4, %rd82;
	ld.global.f32 	%f242, [%rd83];
	mul.wide.s32 	%rd84, %r227, 4;
	add.s64 	%rd7, %rd3, %rd84;
	ld.global.f32 	%f243, [%rd7];
	add.f32 	%f292, %f242, %f243;
	st.global.f32 	[%rd7], %f292;
	mul.lo.s32 	%r22, %r13, %r248;
	mov.b32 	%r249, 0;
$L__BB0_14:
	mad.lo.s32 	%r24, %r249, %r159, %r22;
	add.s32 	%r229, %r16, %r249;
	mad.lo.s32 	%r25, %r229, %r154, %r246;
	mov.b32 	%r250, 0;
$L__BB0_15:
	add.s32 	%r231, %r24, %r250;
	mul.lo.s32 	%r27, %r231, %r160;
	add.s32 	%r232, %r25, %r250;
	mad.lo.s32 	%r28, %r232, %r155, %r247;
	mov.b32 	%r251, 0;
$L__BB0_16:
	setp.lt.u32 	%p56, %r161, 8;
	add.s32 	%r234, %r27, %r251;
	mul.lo.s32 	%r30, %r234, %r161;
	add.s32 	%r235, %r251, %r28;
	mul.lo.s32 	%r31, %r235, %r156;
	mov.b32 	%r256, 0;
	@%p56 bra 	$L__BB0_19;
	mov.u32 	%r252, %r31;
	mov.u32 	%r253, %r30;
	mov.u32 	%r254, %r12;
$L__BB0_18:
	.pragma "nounroll";
	mul.wide.s32 	%rd85, %r253, 4;
	add.s64 	%rd86, %rd5, %rd85;
	mul.wide.s32 	%rd87, %r252, 4;
	add.s64 	%rd88, %rd6, %rd87;
	ld.global.f32 	%f244, [%rd86+-16];
	ld.global.f32 	%f245, [%rd88+-16];
	fma.rn.f32 	%f246, %f244, %f245, %f292;
	st.global.f32 	[%rd7], %f246;
	ld.global.f32 	%f247, [%rd86+-12];
	ld.global.f32 	%f248, [%rd88+-12];
	fma.rn.f32 	%f249, %f247, %f248, %f246;
	st.global.f32 	[%rd7], %f249;
	ld.global.f32 	%f250, [%rd86+-8];
	ld.global.f32 	%f251, [%rd88+-8];
	fma.rn.f32 	%f252, %f250, %f251, %f249;
	st.global.f32 	[%rd7], %f252;
	ld.global.f32 	%f253, [%rd86+-4];
	ld.global.f32 	%f254, [%rd88+-4];
	fma.rn.f32 	%f255, %f253, %f254, %f252;
	st.global.f32 	[%rd7], %f255;
	ld.global.f32 	%f256, [%rd86];
	ld.global.f32 	%f257, [%rd88];
	fma.rn.f32 	%f258, %f256, %f257, %f255;
	st.global.f32 	[%rd7], %f258;
	ld.global.f32 	%f259, [%rd86+4];
	ld.global.f32 	%f260, [%rd88+4];
	fma.rn.f32 	%f261, %f259, %f260, %f258;
	st.global.f32 	[%rd7], %f261;
	ld.global.f32 	%f262, [%rd86+8];
	ld.global.f32 	%f263, [%rd88+8];
	fma.rn.f32 	%f264, %f262, %f263, %f261;
	st.global.f32 	[%rd7], %f264;
	ld.global.f32 	%f265, [%rd86+12];
	ld.global.f32 	%f266, [%rd88+12];
	fma.rn.f32 	%f292, %f265, %f266, %f264;
	st.global.f32 	[%rd7], %f292;
	add.s32 	%r254, %r254, 8;
	add.s32 	%r253, %r253, 8;
	add.s32 	%r252, %r252, 8;
	setp.ne.s32 	%p57, %r254, 0;
	mov.u32 	%r256, %r10;
	@%p57 bra 	$L__BB0_18;
$L__BB0_19:
	setp.eq.s32 	%p58, %r7, 0;
	@%p58 bra 	$L__BB0_27;
	setp.lt.u32 	%p59, %r8, 3;
	@%p59 bra 	$L__BB0_22;
	add.s32 	%r236, %r256, %r30;
	mul.wide.s32 	%rd89, %r236, 4;
	add.s64 	%rd90, %rd2, %rd89;
	ld.global.f32 	%f267, [%rd90];
	add.s32 	%r237, %r256, %r31;
	mul.wide.s32 	%rd91, %r237, 4;
	add.s64 	%rd92, %rd1, %rd91;
	ld.global.f32 	%f268, [%rd92];
	fma.rn.f32 	%f269, %f267, %f268, %f292;
	st.global.f32 	[%rd7], %f269;
	ld.global.f32 	%f270, [%rd90+4];
	ld.global.f32 	%f271, [%rd92+4];
	fma.rn.f32 	%f272, %f270, %f271, %f269;
	st.global.f32 	[%rd7], %f272;
	ld.global.f32 	%f273, [%rd90+8];
	ld.global.f32 	%f274, [%rd92+8];
	fma.rn.f32 	%f275, %f273, %f274, %f272;
	st.global.f32 	[%rd7], %f275;
	ld.global.f32 	%f276, [%rd90+12];
	ld.global.f32 	%f277, [%rd92+12];
	fma.rn.f32 	%f292, %f276, %f277, %f275;
	st.global.f32 	[%rd7], %f292;
	add.s32 	%r256, %r256, 4;
$L__BB0_22:
	setp.eq.s32 	%p60, %r9, 0;
	@%p60 bra 	$L__BB0_27;
	setp.eq.s32 	%p61, %r9, 1;
	@%p61 bra 	$L__BB0_25;
	add.s32 	%r238, %r256, %r30;
	mul.wide.s32 	%rd93, %r238, 4;
	add.s64 	%rd94, %rd2, %rd93;
	ld.global.f32 	%f278, [%rd94];
	add.s32 	%r239, %r256, %r31;
	mul.wide.s32 	%rd95, %r239, 4;
	add.s64 	%rd96, %rd1, %rd95;
	ld.global.f32 	%f279, [%rd96];
	fma.rn.f32 	%f280, %f278, %f279, %f292;
	st.global.f32 	[%rd7], %f280;
	ld.global.f32 	%f281, [%rd94+4];
	ld.global.f32 	%f282, [%rd96+4];
	fma.rn.f32 	%f292, %f281, %f282, %f280;
	st.global.f32 	[%rd7], %f292;
	add.s32 	%r256, %r256, 2;
$L__BB0_25:
	setp.eq.s32 	%p62, %r11, 0;
	@%p62 bra 	$L__BB0_27;
	add.s32 	%r240, %r256, %r30;
	mul.wide.s32 	%rd97, %r240, 4;
	add.s64 	%rd98, %rd2, %rd97;
	ld.global.f32 	%f283, [%rd98];
	add.s32 	%r241, %r256, %r31;
	mul.wide.s32 	%rd99, %r241, 4;
	add.s64 	%rd100, %rd1, %rd99;
	ld.global.f32 	%f284, [%rd100];
	fma.rn.f32 	%f292, %f283, %f284, %f292;
	st.global.f32 	[%rd7], %f292;
$L__BB0_27:
	add.s32 	%r251, %r251, 1;
	setp.ne.s32 	%p63, %r251, %r160;
	@%p63 bra 	$L__BB0_16;
	add.s32 	%r250, %r250, 1;
	setp.ne.s32 	%p64, %r250, %r159;
	@%p64 bra 	$L__BB0_15;
	add.s32 	%r249, %r249, 1;
	setp.ne.s32 	%p65, %r249, %r158;
	@%p65 bra 	$L__BB0_14;
	add.s32 	%r248, %r248, 1;
	setp.ne.s32 	%p66, %r248, %r157;
	@%p66 bra 	$L__BB0_13;
	add.s32 	%r47, %r247, 1;
	setp.ne.s32 	%p67, %r247, %r4;
	mov.u32 	%r247, %r47;
	@%p67 bra 	$L__BB0_12;
	add.s32 	%r48, %r246, 1;
	setp.ne.s32 	%p68, %r246, %r2;
	mov.u32 	%r246, %r48;
	@%p68 bra 	$L__BB0_11;
	add.s32 	%r49, %r245, 1;
	setp.ne.s32 	%p69, %r245, %r1;
	mov.u32 	%r245, %r49;
	@%p69 bra 	$L__BB0_10;
	add.s32 	%r244, %r244, 1;
	setp.eq.s32 	%p70, %r244, %r152;
	@%p70 bra 	$L__BB0_113;
	bra.uni 	$L__BB0_9;
$L__BB0_35:
	add.s32 	%r51, %r157, -1;
	and.b32  	%r52, %r157, 7;
	add.s32 	%r53, %r52, -1;
	and.b32  	%r54, %r157, 3;
	and.b32  	%r55, %r157, 2147483640;
	and.b32  	%r56, %r157, 1;
	mov.b32 	%r258, 0;
$L__BB0_36:
	mul.lo.s32 	%r58, %r6, %r258;
	mov.b32 	%r259, 0;
$L__BB0_37:
	mad.lo.s32 	%r60, %r259, %r3, %r58;
	mov.b32 	%r260, 0;
$L__BB0_38:
	add.s32 	%r206, %r60, %r260;
	mul.lo.s32 	%r62, %r206, %r5;
	mov.b32 	%r261, 0;
$L__BB0_39:
	mov.u32 	%r63, %r261;
	setp.lt.u32 	%p45, %r51, 7;
	add.s32 	%r208, %r62, %r63;
	mul.lo.s32 	%r64, %r208, %r157;
	mov.b32 	%r264, 0;
	@%p45 bra 	$L__BB0_42;
	mov.b32 	%r262, 0;
$L__BB0_41:
	.pragma "nounroll";
	add.s32 	%r210, %r262, %r64;
	mul.wide.u32 	%rd66, %r262, 4;
	add.s64 	%rd67, %rd4, %rd66;
	ld.global.f32 	%f197, [%rd67];
	mul.wide.s32 	%rd68, %r210, 4;
	add.s64 	%rd69, %rd3, %rd68;
	ld.global.f32 	%f198, [%rd69];
	add.f32 	%f199, %f197, %f198;
	st.global.f32 	[%rd69], %f199;
	ld.global.f32 	%f200, [%rd67+4];
	ld.global.f32 	%f201, [%rd69+4];
	add.f32 	%f202, %f200, %f201;
	st.global.f32 	[%rd69+4], %f202;
	ld.global.f32 	%f203, [%rd67+8];
	ld.global.f32 	%f204, [%rd69+8];
	add.f32 	%f205, %f203, %f204;
	st.global.f32 	[%rd69+8], %f205;
	ld.global.f32 	%f206, [%rd67+12];
	ld.global.f32 	%f207, [%rd69+12];
	add.f32 	%f208, %f206, %f207;
	st.global.f32 	[%rd69+12], %f208;
	ld.global.f32 	%f209, [%rd67+16];
	ld.global.f32 	%f210, [%rd69+16];
	add.f32 	%f211, %f209, %f210;
	st.global.f32 	[%rd69+16], %f211;
	ld.global.f32 	%f212, [%rd67+20];
	ld.global.f32 	%f213, [%rd69+20];
	add.f32 	%f214, %f212, %f213;
	st.global.f32 	[%rd69+20], %f214;
	ld.global.f32 	%f215, [%rd67+24];
	ld.global.f32 	%f216, [%rd69+24];
	add.f32 	%f217, %f215, %f216;
	st.global.f32 	[%rd69+24], %f217;
	ld.global.f32 	%f218, [%rd67+28];
	ld.global.f32 	%f219, [%rd69+28];
	add.f32 	%f220, %f218, %f219;
	st.global.f32 	[%rd69+28], %f220;
	add.s32 	%r262, %r262, 8;
	setp.ne.s32 	%p46, %r262, %r55;
	mov.u32 	%r264, %r55;
	@%p46 bra 	$L__BB0_41;
$L__BB0_42:
	setp.eq.s32 	%p47, %r52, 0;
	@%p47 bra 	$L__BB0_50;
	setp.lt.u32 	%p48, %r53, 3;
	@%p48 bra 	$L__BB0_45;
	add.s32 	%r211, %r264, %r64;
	mul.wide.u32 	%rd70, %r264, 4;
	add.s64 	%rd71, %rd4, %rd70;
	ld.global.f32 	%f221, [%rd71];
	mul.wide.s32 	%rd72, %r211, 4;
	add.s64 	%rd73, %rd3, %rd72;
	ld.global.f32 	%f222, [%rd73];
	add.f32 	%f223, %f221, %f222;
	st.global.f32 	[%rd73], %f223;
	ld.global.f32 	%f224, [%rd71+4];
	ld.global.f32 	%f225, [%rd73+4];
	add.f32 	%f226, %f224, %f225;
	st.global.f32 	[%rd73+4], %f226;
	ld.global.f32 	%f227, [%rd71+8];
	ld.global.f32 	%f228, [%rd73+8];
	add.f32 	%f229, %f227, %f228;
	st.global.f32 	[%rd73+8], %f229;
	ld.global.f32 	%f230, [%rd71+12];
	ld.global.f32 	%f231, [%rd73+12];
	add.f32 	%f232, %f230, %f231;
	st.global.f32 	[%rd73+12], %f232;
	add.s32 	%r264, %r264, 4;
$L__BB0_45:
	setp.eq.s32 	%p49, %r54, 0;
	@%p49 bra 	$L__BB0_50;
	setp.eq.s32 	%p50, %r54, 1;
	@%p50 bra 	$L__BB0_48;
	add.s32 	%r212, %r264, %r64;
	mul.wide.u32 	%rd74, %r264, 4;
	add.s64 	%rd75, %rd4, %rd74;
	ld.global.f32 	%f233, [%rd75];
	mul.wide.s32 	%rd76, %r212, 4;
	add.s64 	%rd77, %rd3, %rd76;
	ld.global.f32 	%f234, [%rd77];
	add.f32 	%f235, %f233, %f234;
	st.global.f32 	[%rd77], %f235;
	ld.global.f32 	%f236, [%rd75+4];
	ld.global.f32 	%f237, [%rd77+4];
	add.f32 	%f238, %f236, %f237;
	st.global.f32 	[%rd77+4], %f238;
	add.s32 	%r264, %r264, 2;
$L__BB0_48:
	setp.eq.s32 	%p51, %r56, 0;
	@%p51 bra 	$L__BB0_50;
	add.s32 	%r213, %r264, %r64;
	mul.wide.u32 	%rd78, %r264, 4;
	add.s64 	%rd79, %rd4, %rd78;
	ld.global.f32 	%f239, [%rd79];
	mul.wide.s32 	%rd80, %r213, 4;
	add.s64 	%rd81, %rd3, %rd80;
	ld.global.f32 	%f240, [%rd81];
	add.f32 	%f241, %f239, %f240;
	st.global.f32 	[%rd81], %f241;
$L__BB0_50:
	add.s32 	%r261, %r63, 1;
	setp.ne.s32 	%p52, %r63, %r4;
	@%p52 bra 	$L__BB0_39;
	add.s32 	%r73, %r260, 1;
	setp.ne.s32 	%p53, %r260, %r2;
	mov.u32 	%r260, %r73;
	@%p53 bra 	$L__BB0_38;
	add.s32 	%r74, %r259, 1;
	setp.ne.s32 	%p54, %r259, %r1;
	mov.u32 	%r259, %r74;
	@%p54 bra 	$L__BB0_37;
	add.s32 	%r258, %r258, 1;
	setp.eq.s32 	%p55, %r258, %r152;
	@%p55 bra 	$L__BB0_113;
	bra.uni 	$L__BB0_36;
$L__BB0_54:
	add.s32 	%r76, %r157, -1;
	and.b32  	%r77, %r157, 7;
	add.s32 	%r78, %r77, -1;
	and.b32  	%r79, %r157, 3;
	and.b32  	%r80, %r157, 2147483640;
	and.b32  	%r81, %r157, 1;
	mov.b32 	%r266, 0;
$L__BB0_55:
	mul.lo.s32 	%r83, %r6, %r266;
	mov.b32 	%r267, 0;
$L__BB0_56:
	mad.lo.s32 	%r85, %r267, %r3, %r83;
	mov.b32 	%r268, 0;
$L__BB0_57:
	add.s32 	%r194, %r85, %r268;
	mul.lo.s32 	%r87, %r194, %r5;
	mov.b32 	%r269, 0;
$L__BB0_58:
	mov.u32 	%r88, %r269;
	setp.lt.u32 	%p33, %r76, 7;
	add.s32 	%r196, %r87, %r88;
	mul.lo.s32 	%r89, %r196, %r157;
	mov.b32 	%r272, 0;
	@%p33 bra 	$L__BB0_61;
	mov.b32 	%r270, 0;
$L__BB0_60:
	.pragma "nounroll";
	add.s32 	%r198, %r270, %r89;
	mul.wide.u32 	%rd50, %r270, 4;
	add.s64 	%rd51, %rd4, %rd50;
	ld.global.f32 	%f152, [%rd51];
	mul.wide.s32 	%rd52, %r198, 4;
	add.s64 	%rd53, %rd3, %rd52;
	ld.global.f32 	%f153, [%rd53];
	add.f32 	%f154, %f152, %f153;
	st.global.f32 	[%rd53], %f154;
	ld.global.f32 	%f155, [%rd51+4];
	ld.global.f32 	%f156, [%rd53+4];
	add.f32 	%f157, %f155, %f156;
	st.global.f32 	[%rd53+4], %f157;
	ld.global.f32 	%f158, [%rd51+8];
	ld.global.f32 	%f159, [%rd53+8];
	add.f32 	%f160, %f158, %f159;
	st.global.f32 	[%rd53+8], %f160;
	ld.global.f32 	%f161, [%rd51+12];
	ld.global.f32 	%f162, [%rd53+12];
	add.f32 	%f163, %f161, %f162;
	st.global.f32 	[%rd53+12], %f163;
	ld.global.f32 	%f164, [%rd51+16];
	ld.global.f32 	%f165, [%rd53+16];
	add.f32 	%f166, %f164, %f165;
	st.global.f32 	[%rd53+16], %f166;
	ld.global.f32 	%f167, [%rd51+20];
	ld.global.f32 	%f168, [%rd53+20];
	add.f32 	%f169, %f167, %f168;
	st.global.f32 	[%rd53+20], %f169;
	ld.global.f32 	%f170, [%rd51+24];
	ld.global.f32 	%f171, [%rd53+24];
	add.f32 	%f172, %f170, %f171;
	st.global.f32 	[%rd53+24], %f172;
	ld.global.f32 	%f173, [%rd51+28];
	ld.global.f32 	%f174, [%rd53+28];
	add.f32 	%f175, %f173, %f174;
	st.global.f32 	[%rd53+28], %f175;
	add.s32 	%r270, %r270, 8;
	setp.ne.s32 	%p34, %r270, %r80;
	mov.u32 	%r272, %r80;
	@%p34 bra 	$L__BB0_60;
$L__BB0_61:
	setp.eq.s32 	%p35, %r77, 0;
	@%p35 bra 	$L__BB0_69;
	setp.lt.u32 	%p36, %r78, 3;
	@%p36 bra 	$L__BB0_64;
	add.s32 	%r199, %r272, %r89;
	mul.wide.u32 	%rd54, %r272, 4;
	add.s64 	%rd55, %rd4, %rd54;
	ld.global.f32 	%f176, [%rd55];
	mul.wide.s32 	%rd56, %r199, 4;
	add.s64 	%rd57, %rd3, %rd56;
	ld.global.f32 	%f177, [%rd57];
	add.f32 	%f178, %f176, %f177;
	st.global.f32 	[%rd57], %f178;
	ld.global.f32 	%f179, [%rd55+4];
	ld.global.f32 	%f180, [%rd57+4];
	add.f32 	%f181, %f179, %f180;
	st.global.f32 	[%rd57+4], %f181;
	ld.global.f32 	%f182, [%rd55+8];
	ld.global.f32 	%f183, [%rd57+8];
	add.f32 	%f184, %f182, %f183;
	st.global.f32 	[%rd57+8], %f184;
	ld.global.f32 	%f185, [%rd55+12];
	ld.global.f32 	%f186, [%rd57+12];
	add.f32 	%f187, %f185, %f186;
	st.global.f32 	[%rd57+12], %f187;
	add.s32 	%r272, %r272, 4;
$L__BB0_64:
	setp.eq.s32 	%p37, %r79, 0;
	@%p37 bra 	$L__BB0_69;
	setp.eq.s32 	%p38, %r79, 1;
	@%p38 bra 	$L__BB0_67;
	add.s32 	%r200, %r272, %r89;
	mul.wide.u32 	%rd58, %r272, 4;
	add.s64 	%rd59, %rd4, %rd58;
	ld.global.f32 	%f188, [%rd59];
	mul.wide.s32 	%rd60, %r200, 4;
	add.s64 	%rd61, %rd3, %rd60;
	ld.global.f32 	%f189, [%rd61];
	add.f32 	%f190, %f188, %f189;
	st.global.f32 	[%rd61], %f190;
	ld.global.f32 	%f191, [%rd59+4];
	ld.global.f32 	%f192, [%rd61+4];
	add.f32 	%f193, %f191, %f192;
	st.global.f32 	[%rd61+4], %f193;
	add.s32 	%r272, %r272, 2;
$L__BB0_67:
	setp.eq.s32 	%p39, %r81, 0;
	@%p39 bra 	$L__BB0_69;
	add.s32 	%r201, %r272, %r89;
	mul.wide.u32 	%rd62, %r272, 4;
	add.s64 	%rd63, %rd4, %rd62;
	ld.global.f32 	%f194, [%rd63];
	mul.wide.s32 	%rd64, %r201, 4;
	add.s64 	%rd65, %rd3, %rd64;
	ld.global.f32 	%f195, [%rd65];
	add.f32 	%f196, %f194, %f195;
	st.global.f32 	[%rd65], %f196;
$L__BB0_69:
	add.s32 	%r269, %r88, 1;
	setp.ne.s32 	%p40, %r88, %r4;
	@%p40 bra 	$L__BB0_58;
	add.s32 	%r98, %r268, 1;
	setp.ne.s32 	%p41, %r268, %r2;
	mov.u32 	%r268, %r98;
	@%p41 bra 	$L__BB0_57;
	add.s32 	%r99, %r267, 1;
	setp.ne.s32 	%p42, %r267, %r1;
	mov.u32 	%r267, %r99;
	@%p42 bra 	$L__BB0_56;
	add.s32 	%r266, %r266, 1;
	setp.eq.s32 	%p43, %r266, %r152;
	@%p43 bra 	$L__BB0_113;
	bra.uni 	$L__BB0_55;
$L__BB0_73:
	add.s32 	%r101, %r157, -1;
	and.b32  	%r102, %r157, 7;
	add.s32 	%r103, %r102, -1;
	and.b32  	%r104, %r157, 3;
	and.b32  	%r105, %r157, 2147483640;
	and.b32  	%r106, %r157, 1;
	mov.b32 	%r274, 0;
$L__BB0_74:
	mul.lo.s32 	%r108, %r6, %r274;
	mov.b32 	%r275, 0;
$L__BB0_75:
	mad.lo.s32 	%r110, %r275, %r3, %r108;
	mov.b32 	%r276, 0;
$L__BB0_76:
	add.s32 	%r182, %r110, %r276;
	mul.lo.s32 	%r112, %r182, %r5;
	mov.b32 	%r277, 0;
$L__BB0_77:
	mov.u32 	%r113, %r277;
	setp.lt.u32 	%p21, %r101, 7;
	add.s32 	%r184, %r112, %r113;
	mul.lo.s32 	%r114, %r184, %r157;
	mov.b32 	%r280, 0;
	@%p21 bra 	$L__BB0_80;
	mov.b32 	%r278, 0;
$L__BB0_79:
	.pragma "nounroll";
	add.s32 	%r186, %r278, %r114;
	mul.wide.u32 	%rd34, %r278, 4;
	add.s64 	%rd35, %rd4, %rd34;
	ld.global.f32 	%f107, [%rd35];
	mul.wide.s32 	%rd36, %r186, 4;
	add.s64 	%rd37, %rd3, %rd36;
	ld.global.f32 	%f108, [%rd37];
	add.f32 	%f109, %f107, %f108;
	st.global.f32 	[%rd37], %f109;
	ld.global.f32 	%f110, [%rd35+4];
	ld.global.f32 	%f111, [%rd37+4];
	add.f32 	%f112, %f110, %f111;
	st.global.f32 	[%rd37+4], %f112;
	ld.global.f32 	%f113, [%rd35+8];
	ld.global.f32 	%f114, [%rd37+8];
	add.f32 	%f115, %f113, %f114;
	st.global.f32 	[%rd37+8], %f115;
	ld.global.f32 	%f116, [%rd35+12];
	ld.global.f32 	%f117, [%rd37+12];
	add.f32 	%f118, %f116, %f117;
	st.global.f32 	[%rd37+12], %f118;
	ld.global.f32 	%f119, [%rd35+16];
	ld.global.f32 	%f120, [%rd37+16];
	add.f32 	%f121, %f119, %f120;
	st.global.f32 	[%rd37+16], %f121;
	ld.global.f32 	%f122, [%rd35+20];
	ld.global.f32 	%f123, [%rd37+20];
	add.f32 	%f124, %f122, %f123;
	st.global.f32 	[%rd37+20], %f124;
	ld.global.f32 	%f125, [%rd35+24];
	ld.global.f32 	%f126, [%rd37+24];
	add.f32 	%f127, %f125, %f126;
	st.global.f32 	[%rd37+24], %f127;
	ld.global.f32 	%f128, [%rd35+28];
	ld.global.f32 	%f129, [%rd37+28];
	add.f32 	%f130, %f128, %f129;
	st.global.f32 	[%rd37+28], %f130;
	add.s32 	%r278, %r278, 8;
	setp.ne.s32 	%p22, %r278, %r105;
	mov.u32 	%r280, %r105;
	@%p22 bra 	$L__BB0_79;
$L__BB0_80:
	setp.eq.s32 	%p23, %r102, 0;
	@%p23 bra 	$L__BB0_88;
	setp.lt.u32 	%p24, %r103, 3;
	@%p24 bra 	$L__BB0_83;
	add.s32 	%r187, %r280, %r114;
	mul.wide.u32 	%rd38, %r280, 4;
	add.s64 	%rd39, %rd4, %rd38;
	ld.global.f32 	%f131, [%rd39];
	mul.wide.s32 	%rd40, %r187, 4;
	add.s64 	%rd41, %rd3, %rd40;
	ld.global.f32 	%f132, [%rd41];
	add.f32 	%f133, %f131, %f132;
	st.global.f32 	[%rd41], %f133;
	ld.global.f32 	%f134, [%rd39+4];
	ld.global.f32 	%f135, [%rd41+4];
	add.f32 	%f136, %f134, %f135;
	st.global.f32 	[%rd41+4], %f136;
	ld.global.f32 	%f137, [%rd39+8];
	ld.global.f32 	%f138, [%rd41+8];
	add.f32 	%f139, %f137, %f138;
	st.global.f32 	[%rd41+8], %f139;
	ld.global.f32 	%f140, [%rd39+12];
	ld.global.f32 	%f141, [%rd41+12];
	add.f32 	%f142, %f140, %f141;
	st.global.f32 	[%rd41+12], %f142;
	add.s32 	%r280, %r280, 4;
$L__BB0_83:
	setp.eq.s32 	%p25, %r104, 0;
	@%p25 bra 	$L__BB0_88;
	setp.eq.s32 	%p26, %r104, 1;
	@%p26 bra 	$L__BB0_86;
	add.s32 	%r188, %r280, %r114;
	mul.wide.u32 	%rd42, %r280, 4;
	add.s64 	%rd43, %rd4, %rd42;
	ld.global.f32 	%f143, [%rd43];
	mul.wide.s32 	%rd44, %r188, 4;
	add.s64 	%rd45, %rd3, %rd44;
	ld.global.f32 	%f144, [%rd45];
	add.f32 	%f145, %f143, %f144;
	st.global.f32 	[%rd45], %f145;
	ld.global.f32 	%f146, [%rd43+4];
	ld.global.f32 	%f147, [%rd45+4];
	add.f32 	%f148, %f146, %f147;
	st.global.f32 	[%rd45+4], %f148;
	add.s32 	%r280, %r280, 2;
$L__BB0_86:
	setp.eq.s32 	%p27, %r106, 0;
	@%p27 bra 	$L__BB0_88;
	add.s32 	%r189, %r280, %r114;
	mul.wide.u32 	%rd46, %r280, 4;
	add.s64 	%rd47, %rd4, %rd46;
	ld.global.f32 	%f149, [%rd47];
	mul.wide.s32 	%rd48, %r189, 4;
	add.s64 	%rd49, %rd3, %rd48;
	ld.global.f32 	%f150, [%rd49];
	add.f32 	%f151, %f149, %f150;
	st.global.f32 	[%rd49], %f151;
$L__BB0_88:
	add.s32 	%r277, %r113, 1;
	setp.ne.s32 	%p28, %r113, %r4;
	@%p28 bra 	$L__BB0_77;
	add.s32 	%r123, %r276, 1;
	setp.ne.s32 	%p29, %r276, %r2;
	mov.u32 	%r276, %r123;
	@%p29 bra 	$L__BB0_76;
	add.s32 	%r124, %r275, 1;
	setp.ne.s32 	%p30, %r275, %r1;
	mov.u32 	%r275, %r124;
	@%p30 bra 	$L__BB0_75;
	add.s32 	%r274, %r274, 1;
	setp.eq.s32 	%p31, %r274, %r152;
	@%p31 bra 	$L__BB0_113;
	bra.uni 	$L__BB0_74;
$L__BB0_92:
	add.s32 	%r126, %r157, -1;
	and.b32  	%r127, %r157, 15;
	add.s32 	%r128, %r127, -1;
	and.b32  	%r129, %r157, 7;
	add.s32 	%r130, %r129, -1;
	and.b32  	%r131, %r157, 2147483632;
	and.b32  	%r132, %r157, 3;
	mov.b32 	%r282, 0;
$L__BB0_93:
	mul.lo.s32 	%r134, %r6, %r282;
	mov.b32 	%r283, 0;
$L__BB0_94:
	mad.lo.s32 	%r136, %r283, %r3, %r134;
	mov.b32 	%r284, 0;
$L__BB0_95:
	add.s32 	%r170, %r136, %r284;
	mul.lo.s32 	%r138, %r170, %r5;
	mov.b32 	%r285, 0;
$L__BB0_96:
	mov.u32 	%r139, %r285;
	setp.lt.u32 	%p7, %r126, 15;
	add.s32 	%r172, %r138, %r139;
	mul.lo.s32 	%r140, %r172, %r157;
	mov.b32 	%r288, 0;
	@%p7 bra 	$L__BB0_99;
	mov.b32 	%r286, 0;
$L__BB0_98:
	.pragma "nounroll";
	add.s32 	%r174, %r286, %r140;
	mul.wide.u32 	%rd20, %r286, 4;
	add.s64 	%rd21, %rd4, %rd20;
	ld.global.f32 	%f14, [%rd21];
	mul.wide.s32 	%rd22, %r174, 4;
	add.s64 	%rd23, %rd3, %rd22;
	ld.global.f32 	%f15, [%rd23];
	add.f32 	%f16, %f14, %f15;
	st.global.f32 	[%rd23], %f16;
	ld.global.f32 	%f17, [%rd21+4];
	ld.global.f32 	%f18, [%rd23+4];
	add.f32 	%f19, %f17, %f18;
	st.global.f32 	[%rd23+4], %f19;
	ld.global.f32 	%f20, [%rd21+8];
	ld.global.f32 	%f21, [%rd23+8];
	add.f32 	%f22, %f20, %f21;
	st.global.f32 	[%rd23+8], %f22;
	ld.global.f32 	%f23, [%rd21+12];
	ld.global.f32 	%f24, [%rd23+12];
	add.f32 	%f25, %f23, %f24;
	st.global.f32 	[%rd23+12], %f25;
	ld.global.f32 	%f26, [%rd21+16];
	ld.global.f32 	%f27, [%rd23+16];
	add.f32 	%f28, %f26, %f27;
	st.global.f32 	[%rd23+16], %f28;
	ld.global.f32 	%f29, [%rd21+20];
	ld.global.f32 	%f30, [%rd23+20];
	add.f32 	%f31, %f29, %f30;
	st.global.f32 	[%rd23+20], %f31;
	ld.global.f32 	%f32, [%rd21+24];
	ld.global.f32 	%f33, [%rd23+24];
	add.f32 	%f34, %f32, %f33;
	st.global.f32 	[%rd23+24], %f34;
	ld.global.f32 	%f35, [%rd21+28];
	ld.global.f32 	%f36, [%rd23+28];
	add.f32 	%f37, %f35, %f36;
	st.global.f32 	[%rd23+28], %f37;
	ld.global.f32 	%f38, [%rd21+32];
	ld.global.f32 	%f39, [%rd23+32];
	add.f32 	%f40, %f38, %f39;
	st.global.f32 	[%rd23+32], %f40;
	ld.global.f32 	%f41, [%rd21+36];
	ld.global.f32 	%f42, [%rd23+36];
	add.f32 	%f43, %f41, %f42;
	st.global.f32 	[%rd23+36], %f43;
	ld.global.f32 	%f44, [%rd21+40];
	ld.global.f32 	%f45, [%rd23+40];
	add.f32 	%f46, %f44, %f45;
	st.global.f32 	[%rd23+40], %f46;
	ld.global.f32 	%f47, [%rd21+44];
	ld.global.f32 	%f48, [%rd23+44];
	add.f32 	%f49, %f47, %f48;
	st.global.f32 	[%rd23+44], %f49;
	ld.global.f32 	%f50, [%rd21+48];
	ld.global.f32 	%f51, [%rd23+48];
	add.f32 	%f52, %f50, %f51;
	st.global.f32 	[%rd23+48], %f52;
	ld.global.f32 	%f53, [%rd21+52];
	ld.global.f32 	%f54, [%rd23+52];
	add.f32 	%f55, %f53, %f54;
	st.global.f32 	[%rd23+52], %f55;
	ld.global.f32 	%f56, [%rd21+56];
	ld.global.f32 	%f57, [%rd23+56];
	add.f32 	%f58, %f56, %f57;
	st.global.f32 	[%rd23+56], %f58;
	ld.global.f32 	%f59, [%rd21+60];
	ld.global.f32 	%f60, [%rd23+60];
	add.f32 	%f61, %f59, %f60;
	st.global.f32 	[%rd23+60], %f61;
	add.s32 	%r286, %r286, 16;
	setp.ne.s32 	%p8, %r286, %r131;
	mov.u32 	%r288, %r131;
	@%p8 bra 	$L__BB0_98;
$L__BB0_99:
	setp.eq.s32 	%p9, %r127, 0;
	@%p9 bra 	$L__BB0_109;
	setp.lt.u32 	%p10, %r128, 7;
	@%p10 bra 	$L__BB0_102;
	add.s32 	%r175, %r288, %r140;
	mul.wide.u32 	%rd24, %r288, 4;
	add.s64 	%rd25, %rd4, %rd24;
	ld.global.f32 	%f62, [%rd25];
	mul.wide.s32 	%rd26, %r175, 4;
	add.s64 	%rd27, %rd3, %rd26;
	ld.global.f32 	%f63, [%rd27];
	add.f32 	%f64, %f62, %f63;
	st.global.f32 	[%rd27], %f64;
	ld.global.f32 	%f65, [%rd25+4];
	ld.global.f32 	%f66, [%rd27+4];
	add.f32 	%f67, %f65, %f66;
	st.global.f32 	[%rd27+4], %f67;
	ld.global.f32 	%f68, [%rd25+8];
	ld.global.f32 	%f69, [%rd27+8];
	add.f32 	%f70, %f68, %f69;
	st.global.f32 	[%rd27+8], %f70;
	ld.global.f32 	%f71, [%rd25+12];
	ld.global.f32 	%f72, [%rd27+12];
	add.f32 	%f73, %f71, %f72;
	st.global.f32 	[%rd27+12], %f73;
	ld.global.f32 	%f74, [%rd25+16];
	ld.global.f32 	%f75, [%rd27+16];
	add.f32 	%f76, %f74, %f75;
	st.global.f32 	[%rd27+16], %f76;
	ld.global.f32 	%f77, [%rd25+20];
	ld.global.f32 	%f78, [%rd27+20];
	add.f32 	%f79, %f77, %f78;
	st.global.f32 	[%rd27+20], %f79;
	ld.global.f32 	%f80, [%rd25+24];
	ld.global.f32 	%f81, [%rd27+24];
	add.f32 	%f82, %f80, %f81;
	st.global.f32 	[%rd27+24], %f82;
	ld.global.f32 	%f83, [%rd25+28];
	ld.global.f32 	%f84, [%rd27+28];
	add.f32 	%f85, %f83, %f84;
	st.global.f32 	[%rd27+28], %f85;
	add.s32 	%r288, %r288, 8;
$L__BB0_102:
	setp.eq.s32 	%p11, %r129, 0;
	@%p11 bra 	$L__BB0_109;
	setp.lt.u32 	%p12, %r130, 3;
	@%p12 bra 	$L__BB0_105;
	add.s32 	%r176, %r288, %r140;
	mul.wide.u32 	%rd28, %r288, 4;
	add.s64 	%rd29, %rd4, %rd28;
	ld.global.f32 	%f86, [%rd29];
	mul.wide.s32 	%rd30, %r176, 4;
	add.s64 	%rd31, %rd3, %rd30;
	ld.global.f32 	%f87, [%rd31];
	add.f32 	%f88, %f86, %f87;
	st.global.f32 	[%rd31], %f88;
	ld.global.f32 	%f89, [%rd29+4];
	ld.global.f32 	%f90, [%rd31+4];
	add.f32 	%f91, %f89, %f90;
	st.global.f32 	[%rd31+4], %f91;
	ld.global.f32 	%f92, [%rd29+8];
	ld.global.f32 	%f93, [%rd31+8];
	add.f32 	%f94, %f92, %f93;
	st.global.f32 	[%rd31+8], %f94;
	ld.global.f32 	%f95, [%rd29+12];
	ld.global.f32 	%f96, [%rd31+12];
	add.f32 	%f97, %f95, %f96;
	st.global.f32 	[%rd31+12], %f97;
	add.s32 	%r288, %r288, 4;
$L__BB0_105:
	setp.eq.s32 	%p13, %r132, 0;
	@%p13 bra 	$L__BB0_109;
	setp.eq.s32 	%p14, %r132, 1;
	add.s32 	%r177, %r288, %r140;
	mul.wide.u32 	%rd32, %r288, 4;
	add.s64 	%rd8, %rd4, %rd32;
	ld.global.f32 	%f98, [%rd8];
	mul.wide.s32 	%rd33, %r177, 4;
	add.s64 	%rd9, %rd3, %rd33;
	ld.global.f32 	%f99, [%rd9];
	add.f32 	%f100, %f98, %f99;
	st.global.f32 	[%rd9], %f100;
	@%p14 bra 	$L__BB0_109;
	setp.eq.s32 	%p15, %r132, 2;
	ld.global.f32 	%f101, [%rd8+4];
	ld.global.f32 	%f102, [%rd9+4];
	add.f32 	%f103, %f101, %f102;
	st.global.f32 	[%rd9+4], %f103;
	@%p15 bra 	$L__BB0_109;
	ld.global.f32 	%f104, [%rd8+8];
	ld.global.f32 	%f105, [%rd9+8];
	add.f32 	%f106, %f104, %f105;
	st.global.f32 	[%rd9+8], %f106;
$L__BB0_109:
	add.s32 	%r285, %r139, 1;
	setp.ne.s32 	%p16, %r139, %r4;
	@%p16 bra 	$L__BB0_96;
	add.s32 	%r149, %r284, 1;
	setp.ne.s32 	%p17, %r284, %r2;
	mov.u32 	%r284, %r149;
	@%p17 bra 	$L__BB0_95;
	add.s32 	%r150, %r283, 1;
	setp.ne.s32 	%p18, %r283, %r1;
	mov.u32 	%r283, %r150;
	@%p18 bra 	$L__BB0_94;
	add.s32 	%r282, %r282, 1;
	setp.ne.s32 	%p19, %r282, %r152;
	@%p19 bra 	$L__BB0_93;
$L__BB0_113:
	ret;

}


// ===== COMPILED SASS (sm_100) =====

	.target	sm_100

	.elftype	@"ET_EXEC"


//--------------------- .note.nv.tkinfo           --------------------------
	.section	.note.nv.tkinfo,"",@"SHT_NOTE"
	.sectionflags	@"SHF_NOTE_NV_TKINFO"
	.tkinfo
        /*0018*/ 	.word	0x00000002
        /*0030*/ 	.string	""
        /*0030*/ 	.string	"ptxas"
        /*0030*/ 	.string	"Cuda compilation tools, release 13.0, V13.0.88"
        /*0030*/ 	.string	"Build cuda_13.0.r13.0/compiler.36424714_0"
        /*0030*/ 	.string	"-arch sm_100 -m 64 "



//--------------------- .note.nv.cuinfo           --------------------------
	.section	.note.nv.cuinfo,"",@"SHT_NOTE"
	.sectionflags	@"SHF_NOTE_NV_CUINFO"
        /*0018*/ 	.short	0x0002
        /*001a*/ 	.short	0x0064
        /*001c*/ 	.short	0x0082
	.zero		2


//--------------------- .nv.info                  --------------------------
	.section	.nv.info,"",@"SHT_CUDA_INFO"
	.align	4


	//----- nvinfo : EIATTR_REGCOUNT
	.align		4
        /*0000*/ 	.byte	0x04, 0x2f
        /*0002*/ 	.short	(.L_4 - .L_3)
	.align		4
.L_3:
        /*0004*/ 	.word	index@(_Z9loop_convPfS_S_S_iiiiiiiiii)
        /*0008*/ 	.word	0x00000038


	//----- nvinfo : EIATTR_FRAME_SIZE
	.align		4
.L_4:
        /*000c*/ 	.byte	0x04, 0x11
        /*000e*/ 	.short	(.L_6 - .L_5)
	.align		4
.L_5:
        /*0010*/ 	.word	index@(_Z9loop_convPfS_S_S_iiiiiiiiii)
        /*0014*/ 	.word	0x00000000


	//----- nvinfo : EIATTR_MIN_STACK_SIZE
	.align		4
.L_6:
        /*0018*/ 	.byte	0x04, 0x12
        /*001a*/ 	.short	(.L_8 - .L_7)
	.align		4
.L_7:
        /*001c*/ 	.word	index@(_Z9loop_convPfS_S_S_iiiiiiiiii)
        /*0020*/ 	.word	0x00000000
.L_8:


//--------------------- .nv.compat                --------------------------
	.section	.nv.compat,"",@"SHT_CUDA_COMPAT_INFO"
	.align	4
        /*0000*/ 	.byte	0x02, 0x09, 0x00, 0x00, 0x02, 0x02, 0x01, 0x00, 0x02, 0x05, 0x05, 0x00, 0x03, 0x07, 0x01, 0x01
        /*0010*/ 	.byte	0x02, 0x03, 0x00, 0x00, 0x02, 0x06, 0x01, 0x00, 0x04, 0x0b, 0x08, 0x00, 0x09, 0x00, 0x00, 0x00
        /*0020*/ 	.byte	0x00, 0x00, 0x00, 0x00


//--------------------- .nv.info._Z9loop_convPfS_S_S_iiiiiiiiii --------------------------
	.section	.nv.info._Z9loop_convPfS_S_S_iiiiiiiiii,"",@"SHT_CUDA_INFO"
	.sectionflags	@""
	.align	4


	//----- nvinfo : EIATTR_CUDA_API_VERSION
	.align		4
        /*0000*/ 	.byte	0x04, 0x37
        /*0002*/ 	.short	(.L_10 - .L_9)
.L_9:
        /*0004*/ 	.word	0x00000082


	//----- nvinfo : EIATTR_KPARAM_INFO
	.align		4
.L_10:
        /*0008*/ 	.byte	0x04, 0x17
        /*000a*/ 	.short	(.L_12 - .L_11)
.L_11:
        /*000c*/ 	.word	0x00000000
        /*0010*/ 	.short	0x000d
        /*0012*/ 	.short	0x0044
        /*0014*/ 	.byte	0x00, 0xf0, 0x11, 0x00


	//----- nvinfo : EIATTR_KPARAM_INFO
	.align		4
.L_12:
        /*0018*/ 	.byte	0x04, 0x17
        /*001a*/ 	.short	(.L_14 - .L_13)
.L_13:
        /*001c*/ 	.word	0x00000000
        /*0020*/ 	.short	0x000c
        /*0022*/ 	.short	0x0040
        /*0024*/ 	.byte	0x00, 0xf0, 0x11, 0x00


	//----- nvinfo : EIATTR_KPARAM_INFO
	.align		4
.L_14:
        /*0028*/ 	.byte	0x04, 0x17
        /*002a*/ 	.short	(.L_16 - .L_15)
.L_15:
        /*002c*/ 	.word	0x00000000
        /*0030*/ 	.short	0x000b
        /*0032*/ 	.short	0x003c
        /*0034*/ 	.byte	0x00, 0xf0, 0x11, 0x00


	//----- nvinfo : EIATTR_KPARAM_INFO
	.align		4
.L_16:
        /*0038*/ 	.byte	0x04, 0x17
        /*003a*/ 	.short	(.L_18 - .L_17)
.L_17:
        /*003c*/ 	.word	0x00000000
        /*0040*/ 	.short	0x000a
        /*0042*/ 	.short	0x0038
        /*0044*/ 	.byte	0x00, 0xf0, 0x11, 0x00


	//----- nvinfo : EIATTR_KPARAM_INFO
	.align		4
.L_18:
        /*0048*/ 	.byte	0x04, 0x17
        /*004a*/ 	.short	(.L_20 - .L_19)
.L_19:
        /*004c*/ 	.word	0x00000000
        /*0050*/ 	.short	0x0009
        /*0052*/ 	.short	0x0034
        /*0054*/ 	.byte	0x00, 0xf0, 0x11, 0x00


	//----- nvinfo : EIATTR_KPARAM_INFO
	.align		4
.L_20:
        /*0058*/ 	.byte	0x04, 0x17
        /*005a*/ 	.short	(.L_22 - .L_21)
.L_21:
        /*005c*/ 	.word	0x00000000
        /*0060*/ 	.short	0x0008
        /*0062*/ 	.short	0x0030
        /*0064*/ 	.byte	0x00, 0xf0, 0x11, 0x00


	//----- nvinfo : EIATTR_KPARAM_INFO
	.align		4
.L_22:
        /*0068*/ 	.byte	0x04, 0x17
        /*006a*/ 	.short	(.L_24 - .L_23)
.L_23:
        /*006c*/ 	.word	0x00000000
        /*0070*/ 	.short	0x0007
        /*0072*/ 	.short	0x002c
        /*0074*/ 	.byte	0x00, 0xf0, 0x11, 0x00


	//----- nvinfo : EIATTR_KPARAM_INFO
	.align		4
.L_24:
        /*0078*/ 	.byte	0x04, 0x17
        /*007a*/ 	.short	(.L_26 - .L_25)
.L_25:
        /*007c*/ 	.word	0x00000000
        /*0080*/ 	.short	0x0006
        /*0082*/ 	.short	0x0028
        /*0084*/ 	.byte	0x00, 0xf0, 0x11, 0x00


	//----- nvinfo : EIATTR_KPARAM_INFO
	.align		4
.L_26:
        /*0088*/ 	.byte	0x04, 0x17
        /*008a*/ 	.short	(.L_28 - .L_27)
.L_27:
        /*008c*/ 	.word	0x00000000
        /*0090*/ 	.short	0x0005
        /*0092*/ 	.short	0x0024
        /*0094*/ 	.byte	0x00, 0xf0, 0x11, 0x00


	//----- nvinfo : EIATTR_KPARAM_INFO
	.align		4
.L_28:
        /*0098*/ 	.byte	0x04, 0x17
        /*009a*/ 	.short	(.L_30 - .L_29)
.L_29:
        /*009c*/ 	.word	0x00000000
        /*00a0*/ 	.short	0x0004
        /*00a2*/ 	.short	0x0020
        /*00a4*/ 	.byte	0x00, 0xf0, 0x11, 0x00


	//----- nvinfo : EIATTR_KPARAM_INFO
	.align		4
.L_30:
        /*00a8*/ 	.byte	0x04, 0x17
        /*00aa*/ 	.short	(.L_32 - .L_31)
.L_31:
        /*00ac*/ 	.word	0x00000000
        /*00b0*/ 	.short	0x0003
        /*00b2*/ 	.short	0x0018
        /*00b4*/ 	.byte	0x00, 0xf5, 0x21, 0x00


	//----- nvinfo : EIATTR_KPARAM_INFO
	.align		4
.L_32:
        /*00b8*/ 	.byte	0x04, 0x17
        /*00ba*/ 	.short	(.L_34 - .L_33)
.L_33:
        /*00bc*/ 	.word	0x00000000
        /*00c0*/ 	.short	0x0002
        /*00c2*/ 	.short	0x0010
        /*00c4*/ 	.byte	0x00, 0xf5, 0x21, 0x00


	//----- nvinfo : EIATTR_KPARAM_INFO
	.align		4
.L_34:
        /*00c8*/ 	.byte	0x04, 0x17
        /*00ca*/ 	.short	(.L_36 - .L_35)
.L_35:
        /*00cc*/ 	.word	0x00000000
        /*00d0*/ 	.short	0x0001
        /*00d2*/ 	.short	0x0008
        /*00d4*/ 	.byte	0x00, 0xf5, 0x21, 0x00


	//----- nvinfo : EIATTR_KPARAM_INFO
	.align		4
.L_36:
        /*00d8*/ 	.byte	0x04, 0x17
        /*00da*/ 	.short	(.L_38 - .L_37)
.L_37:
        /*00dc*/ 	.word	0x00000000
        /*00e0*/ 	.short	0x0000
        /*00e2*/ 	.short	0x0000
        /*00e4*/ 	.byte	0x00, 0xf5, 0x21, 0x00


	//----- nvinfo : EIATTR_SPARSE_MMA_MASK
	.align		4
.L_38:
        /*00e8*/ 	.byte	0x03, 0x50
        /*00ea*/ 	.short	0x0000


	//----- nvinfo : EIATTR_MAXREG_COUNT
	.align		4
        /*00ec*/ 	.byte	0x03, 0x1b
        /*00ee*/ 	.short	0x00ff


	//----- nvinfo : EIATTR_EXTERNS
	.align		4
        /*00f0*/ 	.byte	0x04, 0x0f
        /*00f2*/ 	.short	(.L_40 - .L_39)


	//   ....[0]....
	.align		4
.L_39:
        /*00f4*/ 	.word	index@(__assertfail)


	//----- nvinfo : EIATTR_MERCURY_ISA_VERSION
	.align		4
.L_40:
        /*00f8*/ 	.byte	0x03, 0x5f
        /*00fa*/ 	.short	0x0101


	//----- nvinfo : EIATTR_VRC_CTA_INIT_COUNT
	.align		4
        /*00fc*/ 	.byte	0x02, 0x4a
	.zero		1
	.zero		1


	//----- nvinfo : EIATTR_SYSCALL_OFFSETS
	.align		4
        /*0100*/ 	.byte	0x04, 0x46
        /*0102*/ 	.short	(.L_42 - .L_41)


	//   ....[0]....
.L_41:
        /*0104*/ 	.word	0x00000140


	//----- nvinfo : EIATTR_EXIT_INSTR_OFFSETS
	.align		4
.L_42:
        /*0108*/ 	.byte	0x04, 0x1c
        /*010a*/ 	.short	(.L_44 - .L_43)


	//   ....[0]....
.L_43:
        /*010c*/ 	.word	0x00000170


	//   ....[1]....
        /*0110*/ 	.word	0x00000230


	//   ....[2]....
        /*0114*/ 	.word	0x00001130


	//   ....[3]....
        /*0118*/ 	.word	0x00001b40


	//   ....[4]....
        /*011c*/ 	.word	0x00002550


	//   ....[5]....
        /*0120*/ 	.word	0x00002f60


	//   ....[6]....
        /*0124*/ 	.word	0x00003eb0


	//----- nvinfo : EIATTR_CRS_STACK_SIZE
	.align		4
.L_44:
        /*0128*/ 	.byte	0x04, 0x1e
        /*012a*/ 	.short	(.L_46 - .L_45)
.L_45:
        /*012c*/ 	.word	0x00000000


	//----- nvinfo : EIATTR_CBANK_PARAM_SIZE
	.align		4
.L_46:
        /*0130*/ 	.byte	0x03, 0x19
        /*0132*/ 	.short	0x0048


	//----- nvinfo : EIATTR_PARAM_CBANK
	.align		4
        /*0134*/ 	.byte	0x04, 0x0a
        /*0136*/ 	.short	(.L_48 - .L_47)
	.align		4
.L_47:
        /*0138*/ 	.word	index@(.nv.constant0._Z9loop_convPfS_S_S_iiiiiiiiii)
        /*013c*/ 	.short	0x0380
        /*013e*/ 	.short	0x0048


	//----- nvinfo : EIATTR_SW_WAR
	.align		4
.L_48:
        /*0140*/ 	.byte	0x04, 0x36
        /*0142*/ 	.short	(.L_50 - .L_49)
.L_49:
        /*0144*/ 	.word	0x00000008
.L_50:


//--------------------- .nv.callgraph             --------------------------
	.section	.nv.callgraph,"",@"SHT_CUDA_CALLGRAPH"
	.align	4
	.sectionentsize	8
	.align		4
        /*0000*/ 	.word	0x00000000
	.align		4
        /*0004*/ 	.word	0xffffffff
	.align		4
        /*0008*/ 	.word	index@(_Z9loop_convPfS_S_S_iiiiiiiiii)
	.align		4
        /*000c*/ 	.word	index@(__assertfail)
	.align		4
        /*0010*/ 	.word	0x00000000
	.align		4
        /*0014*/ 	.word	0xfffffffe
	.align		4
        /*0018*/ 	.word	0x00000000
	.align		4
        /*001c*/ 	.word	0xfffffffd
	.align		4
        /*0020*/ 	.word	0x00000000
	.align		4
        /*0024*/ 	.word	0xfffffffc


//--------------------- .nv.constant4             --------------------------
	.section	.nv.constant4,"a",@progbits
	.align	8
	.align		8
.nv.constant4:
        /*0000*/ 	.dword	__assertfail
	.align		8
        /*0008*/ 	.dword	__unnamed_1
	.align		8
        /*0010*/ 	.dword	$str
	.align		8
        /*0018*/ 	.dword	$str$1


//--------------------- .text._Z9loop_convPfS_S_S_iiiiiiiiii --------------------------
	.section	.text._Z9loop_convPfS_S_S_iiiiiiiiii,"ax",@progbits
	.align	128
        .global         _Z9loop_convPfS_S_S_iiiiiiiiii
        .type           _Z9loop_convPfS_S_S_iiiiiiiiii,@function
        .size           _Z9loop_convPfS_S_S_iiiiiiiiii,(.L_x_75 - _Z9loop_convPfS_S_S_iiiiiiiiii)
        .other          _Z9loop_convPfS_S_S_iiiiiiiiii,@"STO_CUDA_ENTRY STV_DEFAULT"
_Z9loop_convPfS_S_S_iiiiiiiiii:
.text._Z9loop_convPfS_S_S_iiiiiiiiii:
[----:B------:R-:W0:Y:S01]  /*0000*/  LDC R1, c[0x0][0x37c] ;  /* 0x0000df00ff017b82 */ /* 0x000e220000000800 */
[----:B------:R-:W1:Y:S01]  /*0010*/  LDCU UR4, c[0x0][0x3c4] ;  /* 0x00007880ff0477ac */ /* 0x000e620008000800 */
[----:B------:R-:W1:Y:S02]  /*0020*/  LDCU UR5, c[0x0][0x3b0] ;  /* 0x00007600ff0577ac */ /* 0x000e640008000800 */
[----:B-1----:R-:W-:-:S09]  /*0030*/  UISETP.NE.AND UP0, UPT, UR4, UR5, UPT ;  /* 0x000000050400728c */ /* 0x002fd2000bf05270 */
[----:B------:R-:W-:Y:S05]  /*0040*/  BRA.U !UP0, `(.L_x_0) ;  /* 0x0000000108407547 */ /* 0x000fea000b800000 */
[----:B------:R-:W-:Y:S01]  /*0050*/  MOV R0, 0x0 ;  /* 0x0000000000007802 */ /* 0x000fe20000000f00 */
[----:B------:R-:W1:Y:S01]  /*0060*/  LDCU.64 UR4, c[0x4][0x10] ;  /* 0x01000200ff0477ac */ /* 0x000e620008000a00 */
[----:B------:R-:W-:Y:S02]  /*0070*/  HFMA2 R12, -RZ, RZ, 0, 5.9604644775390625e-08 ;  /* 0x00000001ff0c7431 */ /* 0x000fe400000001ff */
[----:B------:R-:W-:Y:S01]  /*0080*/  IMAD.MOV.U32 R8, RZ, RZ, 0x8 ;  /* 0x00000008ff087424 */ /* 0x000fe200078e00ff */
[----:B------:R2:W3:Y:S01]  /*0090*/  LDC.64 R2, c[0x4][R0] ;  /* 0x0100000000027b82 */ /* 0x0004e20000000a00 */
[----:B------:R-:W4:Y:S01]  /*00a0*/  LDCU.64 UR6, c[0x4][0x18] ;  /* 0x01000300ff0677ac */ /* 0x000f220008000a00 */
[----:B------:R-:W-:Y:S01]  /*00b0*/  IMAD.MOV.U32 R13, RZ, RZ, RZ ;  /* 0x000000ffff0d7224 */ /* 0x000fe200078e00ff */
[----:B------:R-:W5:Y:S01]  /*00c0*/  LDCU.64 UR8, c[0x4][0x8] ;  /* 0x01000100ff0877ac */ /* 0x000f620008000a00 */
[----:B-1----:R-:W-:Y:S02]  /*00d0*/  IMAD.U32 R4, RZ, RZ, UR4 ;  /* 0x00000004ff047e24 */ /* 0x002fe4000f8e00ff */
[----:B------:R-:W-:-:S02]  /*00e0*/  IMAD.U32 R5, RZ, RZ, UR5 ;  /* 0x00000005ff057e24 */ /* 0x000fc4000f8e00ff */
[----:B----4-:R-:W-:Y:S01]  /*00f0*/  IMAD.U32 R6, RZ, RZ, UR6 ;  /* 0x00000006ff067e24 */ /* 0x010fe2000f8e00ff */
[----:B------:R-:W-:Y:S01]  /*0100*/  MOV R7, UR7 ;  /* 0x0000000700077c02 */ /* 0x000fe20008000f00 */
[----:B-----5:R-:W-:Y:S02]  /*0110*/  IMAD.U32 R10, RZ, RZ, UR8 ;  /* 0x00000008ff0a7e24 */ /* 0x020fe4000f8e00ff */
[----:B--2---:R-:W-:-:S07]  /*0120*/  IMAD.U32 R11, RZ, RZ, UR9 ;  /* 0x00000009ff0b7e24 */ /* 0x004fce000f8e00ff */
[----:B------:R-:W-:-:S07]  /*0130*/  LEPC R20, `(.L_x_0) ;  /* 0x000000001014794e */ /* 0x000fce0000000000 */
[----:B0--3--:R-:W-:Y:S05]  /*0140*/  CALL.ABS.NOINC R2 ;  /* 0x0000000002007343 */ /* 0x009fea0003c00000 */
.L_x_0:
[----:B------:R-:W1:Y:S02]  /*0150*/  LDC.64 R4, c[0x0][0x3a0] ;  /* 0x0000e800ff047b82 */ /* 0x000e640000000a00 */
[----:B-1----:R-:W-:-:S13]  /*0160*/  ISETP.GE.AND P0, PT, R4, 0x1, PT ;  /* 0x000000010400780c */ /* 0x002fda0003f06270 */
[----:B------:R-:W-:Y:S05]  /*0170*/  @!P0 EXIT ;  /* 0x000000000000894d */ /* 0x000fea0003800000 */
[----:B------:R-:W1:Y:S01]  /*0180*/  LDC.64 R8, c[0x0][0x3b8] ;  /* 0x0000ee00ff087b82 */ /* 0x000e620000000a00 */
[----:B------:R-:W2:Y:S07]  /*0190*/  LDCU UR4, c[0x0][0x3c0] ;  /* 0x00007800ff0477ac */ /* 0x000eae0008000800 */
[----:B------:R-:W3:Y:S08]  /*01a0*/  LDC.64 R2, c[0x0][0x3a8] ;  /* 0x0000ea00ff027b82 */ /* 0x000ef00000000a00 */
[----:B------:R-:W4:Y:S01]  /*01b0*/  LDC R12, c[0x0][0x3b4] ;  /* 0x0000ed00ff0c7b82 */ /* 0x000f220000000800 */
[----:B-1----:R-:W-:-:S02]  /*01c0*/  IMAD.IADD R0, R5, 0x1, -R8 ;  /* 0x0000000105007824 */ /* 0x002fc400078e0a08 */
[----:B---3--:R-:W-:Y:S01]  /*01d0*/  IMAD.IADD R5, R2, 0x1, -R9 ;  /* 0x0000000102057824 */ /* 0x008fe200078e0a09 */
[----:B--2---:R-:W-:-:S04]  /*01e0*/  IADD3 R3, PT, PT, R3, -UR4, RZ ;  /* 0x8000000403037c10 */ /* 0x004fc8000fffe0ff */
[----:B------:R-:W-:Y:S02]  /*01f0*/  LOP3.LUT R2, R3, R0, R5, 0xfe, !PT ;  /* 0x0000000003027212 */ /* 0x000fe400078efe05 */
[----:B----4-:R-:W-:Y:S02]  /*0200*/  ISETP.GE.AND P0, PT, R12, 0x1, PT ;  /* 0x000000010c00780c */ /* 0x010fe40003f06270 */
[----:B------:R-:W-:-:S04]  /*0210*/  SHF.R.U32.HI R2, RZ, 0x1f, R2 ;  /* 0x0000001fff027819 */ /* 0x000fc80000011602 */
[----:B------:R-:W-:-:S13]  /*0220*/  ISETP.EQ.U32.OR P0, PT, R2, 0x1, !P0 ;  /* 0x000000010200780c */ /* 0x000fda0004702470 */
[----:B------:R-:W-:Y:S05]  /*0230*/  @P0 EXIT ;  /* 0x000000000000094d */ /* 0x000fea0003800000 */
[----:B------:R-:W1:Y:S01]  /*0240*/  LDC.64 R20, c[0x0][0x358] ;  /* 0x0000d600ff147b82 */ /* 0x000e620000000a00 */
[----:B------:R-:W-:Y:S01]  /*0250*/  ISETP.GE.AND P0, PT, R8, 0x1, PT ;  /* 0x000000010800780c */ /* 0x000fe20003f06270 */
[----:B------:R-:W-:Y:S01]  /*0260*/  VIADD R7, R5, 0x1 ;  /* 0x0000000105077836 */ /* 0x000fe20000000000 */
[----:B------:R-:W-:-:S03]  /*0270*/  IADD3 R2, PT, PT, R3, 0x1, RZ ;  /* 0x0000000103027810 */ /* 0x000fc60007ffe0ff */
[----:B------:R-:W-:-:S08]  /*0280*/  IMAD R4, R0, R7, R7 ;  /* 0x0000000700047224 */ /* 0x000fd000078e0207 */
[----:B------:R-:W-:Y:S05]  /*0290*/  @!P0 BRA `(.L_x_1) ;  /* 0x0000002c00388947 */ /* 0x000fea0003800000 */
[----:B------:R-:W-:-:S13]  /*02a0*/  ISETP.GE.AND P0, PT, R9, 0x1, PT ;  /* 0x000000010900780c */ /* 0x000fda0003f06270 */
[----:B------:R-:W-:Y:S05]  /*02b0*/  @!P0 BRA `(.L_x_2) ;  /* 0x0000002000ac8947 */ /* 0x000fea0003800000 */
[----:B------:R-:W-:-:S09]  /*02c0*/  UISETP.GE.AND UP0, UPT, UR4, 0x1, UPT ;  /* 0x000000010400788c */ /* 0x000fd2000bf06270 */
[----:B------:R-:W-:Y:S05]  /*02d0*/  BRA.U !UP0, `(.L_x_3) ;  /* 0x0000001908207547 */ /* 0x000fea000b800000 */
[----:B------:R-:W2:Y:S02]  /*02e0*/  LDC R10, c[0x0][0x3c4] ;  /* 0x0000f100ff0a7b82 */ /* 0x000ea40000000800 */
[----:B--2---:R-:W-:-:S13]  /*02f0*/  ISETP.GE.AND P0, PT, R10, 0x1, PT ;  /* 0x000000010a00780c */ /* 0x004fda0003f06270 */
[----:B------:R-:W-:Y:S05]  /*0300*/  @!P0 BRA `(.L_x_4) ;  /* 0x0000000c00908947 */ /* 0x000fea0003800000 */
[----:B------:R-:W2:Y:S01]  /*0310*/  LDC.64 R22, c[0x0][0x380] ;  /* 0x0000e000ff167b82 */ /* 0x000ea20000000a00 */
[----:B------:R-:W-:Y:S01]  /*0320*/  LOP3.LUT R4, R10, 0x7, RZ, 0xc0, !PT ;  /* 0x000000070a047812 */ /* 0x000fe200078ec0ff */
[----:B------:R-:W-:Y:S01]  /*0330*/  IMAD R6, R8, R9, RZ ;  /* 0x0000000908067224 */ /* 0x000fe200078e02ff */
[----:B------:R-:W-:Y:S01]  /*0340*/  LOP3.LUT R8, R10, 0x3, RZ, 0xc0, !PT ;  /* 0x000000030a087812 */ /* 0x000fe200078ec0ff */
[----:B------:R-:W-:Y:S02]  /*0350*/  IMAD.MOV.U32 R9, RZ, RZ, RZ ;  /* 0x000000ffff097224 */ /* 0x000fe400078e00ff */
[----:B------:R-:W-:Y:S02]  /*0360*/  VIADD R7, R4, 0xffffffff ;  /* 0xffffffff04077836 */ /* 0x000fe40000000000 */
[----:B------:R-:W3:Y:S03]  /*0370*/  LDC.64 R24, c[0x0][0x388] ;  /* 0x0000e200ff187b82 */ /* 0x000ee60000000a00 */
[----:B------:R-:W-:-:S02]  /*0380*/  ISETP.GE.U32.AND P0, PT, R7, 0x3, PT ;  /* 0x000000030700780c */ /* 0x000fc40003f06070 */
[----:B------:R-:W-:-:S05]  /*0390*/  LOP3.LUT R7, R10, 0x7ffffff8, RZ, 0xc0, !PT ;  /* 0x7ffffff80a077812 */ /* 0x000fca00078ec0ff */
[----:B------:R-:W-:Y:S01]  /*03a0*/  IMAD.MOV R10, RZ, RZ, -R7 ;  /* 0x000000ffff0a7224 */ /* 0x000fe200078e0a07 */
[----:B--2---:R-:W-:-:S05]  /*03b0*/  IADD3 R22, P2, PT, R22, 0x10, RZ ;  /* 0x0000001016167810 */ /* 0x004fca0007f5e0ff */
[----:B------:R-:W-:Y:S01]  /*03c0*/  IMAD.X R23, RZ, RZ, R23, P2 ;  /* 0x000000ffff177224 */ /* 0x000fe200010e0617 */
[----:B---3--:R-:W-:-:S04]  /*03d0*/  IADD3 R24, P1, PT, R24, 0x10, RZ ;  /* 0x0000001018187810 */ /* 0x008fc80007f3e0ff */
[----:B------:R-:W-:-:S09]  /*03e0*/  IADD3.X R25, PT, PT, RZ, R25, RZ, P1, !PT ;  /* 0x00000019ff197210 */ /* 0x000fd20000ffe4ff */
.L_x_24:
[----:B------:R-:W-:Y:S01]  /*03f0*/  BSSY.RECONVERGENT B0, `(.L_x_5) ;  /* 0x00000d0000007945 */ /* 0x000fe20003800200 */
[----:B-1234-:R-:W-:-:S07]  /*0400*/  MOV R12, RZ ;  /* 0x000000ff000c7202 */ /* 0x01efce0000000f00 */
.L_x_23:
[----:B--2---:R-:W2:Y:S01]  /*0410*/  LDCU UR4, c[0x0][0x3a4] ;  /* 0x00007480ff0477ac */ /* 0x004ea20008000800 */
[----:B------:R-:W-:Y:S01]  /*0420*/  BSSY.RECONVERGENT B1, `(.L_x_6) ;  /* 0x00000c9000017945 */ /* 0x000fe20003800200 */
[----:B------:R-:W-:Y:S02]  /*0430*/  IMAD.MOV.U32 R14, RZ, RZ, RZ ;  /* 0x000000ffff0e7224 */ /* 0x000fe400078e00ff */
[----:B-1234-:R-:W-:-:S07]  /*0440*/  IMAD R11, R9, UR4, R12 ;  /* 0x00000004090b7c24 */ /* 0x01efce000f8e020c */
.L_x_22:
[----:B------:R-:W-:Y:S01]  /*0450*/  IMAD R16, R0, R5, R0 ;  /* 0x0000000500107224 */ /* 0x000fe200078e0200 */
[----:B------:R-:W-:Y:S01]  /*0460*/  BSSY.RECONVERGENT B2, `(.L_x_7) ;  /* 0x00000c1000027945 */ /* 0x000fe20003800200 */
[C---:B------:R-:W-:Y:S02]  /*0470*/  IMAD R13, R5.reuse, R12, R12 ;  /* 0x0000000c050d7224 */ /* 0x040fe400078e020c */
[----:B------:R-:W-:-:S04]  /*0480*/  IMAD.IADD R16, R5, 0x1, R16 ;  /* 0x0000000105107824 */ /* 0x000fc800078e0210 */
[----:B------:R-:W-:-:S05]  /*0490*/  IMAD R16, R16, R9, R9 ;  /* 0x0000000910107224 */ /* 0x000fca00078e0209 */
[----:B------:R-:W-:Y:S01]  /*04a0*/  IADD3 R13, PT, PT, R14, R13, R16 ;  /* 0x0000000d0e0d7210 */ /* 0x000fe20007ffe010 */
[----:B------:R-:W-:-:S04]  /*04b0*/  HFMA2 R16, -RZ, RZ, 0, 0 ;  /* 0x00000000ff107431 */ /* 0x000fc800000001ff */
[----:B-1234-:R-:W-:-:S07]  /*04c0*/  IMAD R13, R13, R2, RZ ;  /* 0x000000020d0d7224 */ /* 0x01efce00078e02ff */
.L_x_21:
[----:B------:R-:W-:Y:S01]  /*04d0*/  BSSY.RECONVERGENT B3, `(.L_x_8) ;  /* 0x00000b6000037945 */ /* 0x000fe20003800200 */
[----:B------:R-:W-:Y:S02]  /*04e0*/  IMAD.IADD R15, R13, 0x1, R16 ;  /* 0x000000010d0f7824 */ /* 0x000fe400078e0210 */
[----:B-1234-:R-:W-:-:S07]  /*04f0*/  IMAD.MOV.U32 R17, RZ, RZ, RZ ;  /* 0x000000ffff117224 */ /* 0x01efce00078e00ff */
.L_x_20:
[----:B--2---:R-:W2:Y:S01]  /*0500*/  LDC.64 R28, c[0x0][0x390] ;  /* 0x0000e400ff1c7b82 */ /* 0x004ea20000000a00 */
[----:B---3--:R-:W3:Y:S01]  /*0510*/  LDCU UR4, c[0x0][0x3b4] ;  /* 0x00007680ff0477ac */ /* 0x008ee20008000800 */
[C---:B-1----:R-:W-:Y:S02]  /*0520*/  R2UR UR6, R20.reuse ;  /* 0x00000000140672ca */ /* 0x042fe400000e0000 */
[C---:B------:R-:W-:Y:S02]  /*0530*/  R2UR UR7, R21.reuse ;  /* 0x00000000150772ca */ /* 0x040fe400000e0000 */
[----:B------:R-:W-:Y:S02]  /*0540*/  R2UR UR8, R20 ;  /* 0x00000000140872ca */ /* 0x000fe400000e0000 */
[----:B----4-:R-:W1:Y:S01]  /*0550*/  LDC.64 R26, c[0x0][0x398] ;  /* 0x0000e600ff1a7b82 */ /* 0x010e620000000a00 */
[----:B------:R-:W-:Y:S01]  /*0560*/  R2UR UR9, R21 ;  /* 0x00000000150972ca */ /* 0x000fe200000e0000 */
[----:B---3--:R-:W-:-:S02]  /*0570*/  IMAD R19, R15, UR4, R17 ;  /* 0x000000040f137c24 */ /* 0x008fc4000f8e0211 */
[----:B--2---:R-:W-:-:S06]  /*0580*/  IMAD.WIDE.U32 R28, R17, 0x4, R28 ;  /* 0x00000004111c7825 */ /* 0x004fcc00078e001c */
[----:B------:R-:W2:Y:S01]  /*0590*/  LDG.E R28, desc[UR6][R28.64] ;  /* 0x000000061c1c7981 */ /* 0x000ea2000c1e1900 */
[----:B-1----:R-:W-:-:S05]  /*05a0*/  IMAD.WIDE R26, R19, 0x4, R26 ;  /* 0x00000004131a7825 */ /* 0x002fca00078e021a */
[----:B------:R-:W2:Y:S01]  /*05b0*/  LDG.E R45, desc[UR8][R26.64] ;  /* 0x000000081a2d7981 */ /* 0x000ea2000c1e1900 */
[----:B------:R-:W-:Y:S01]  /*05c0*/  IMAD R18, R6, R17, RZ ;  /* 0x0000001106127224 */ /* 0x000fe200078e02ff */
[----:B------:R-:W-:Y:S01]  /*05d0*/  IADD3 R17, PT, PT, R17, 0x1, RZ ;  /* 0x0000000111117810 */ /* 0x000fe20007ffe0ff */
[----:B------:R-:W-:Y:S01]  /*05e0*/  BSSY.RECONVERGENT B4, `(.L_x_9) ;  /* 0x00000a3000047945 */ /* 0x000fe20003800200 */
[----:B------:R-:W-:Y:S02]  /*05f0*/  IMAD.MOV.U32 R19, RZ, RZ, RZ ;  /* 0x000000ffff137224 */ /* 0x000fe400078e00ff */
[----:B------:R-:W-:Y:S01]  /*0600*/  ISETP.NE.AND P1, PT, R17, UR4, PT ;  /* 0x0000000411007c0c */ /* 0x000fe2000bf25270 */
[----:B--2---:R-:W-:-:S05]  /*0610*/  FADD R45, R28, R45 ;  /* 0x0000002d1c2d7221 */ /* 0x004fca0000000000 */
[----:B------:R1:W-:Y:S07]  /*0620*/  STG.E desc[UR6][R26.64], R45 ;  /* 0x0000002d1a007986 */ /* 0x0003ee000c101906 */
.L_x_19:
[----:B--2---:R-:W2:Y:S01]  /*0630*/  LDCU.64 UR6, c[0x0][0x3b8] ;  /* 0x00007700ff0677ac */ /* 0x004ea20008000a00 */
[----:B------:R-:W-:Y:S01]  /*0640*/  IMAD.IADD R29, R11, 0x1, R19 ;  /* 0x000000010b1d7824 */ /* 0x000fe200078e0213 */
[----:B------:R-:W-:Y:S01]  /*0650*/  BSSY.RECONVERGENT B5, `(.L_x_10) ;  /* 0x000009a000057945 */ /* 0x000fe20003800200 */
[----:B------:R-:W-:Y:S01]  /*0660*/  IMAD.MOV.U32 R39, RZ, RZ, RZ ;  /* 0x000000ffff277224 */ /* 0x000fe200078e00ff */
[----:B---3--:R-:W3:Y:S01]  /*0670*/  LDCU UR4, c[0x0][0x3a8] ;  /* 0x00007500ff0477ac */ /* 0x008ee20008000800 */
[C---:B--2---:R-:W-:Y:S01]  /*0680*/  IMAD R38, R19.reuse, UR7, R18 ;  /* 0x0000000713267c24 */ /* 0x044fe2000f8e0212 */
[----:B------:R-:W-:Y:S01]  /*0690*/  IADD3 R19, PT, PT, R19, 0x1, RZ ;  /* 0x0000000113137810 */ /* 0x000fe20007ffe0ff */
[----:B---3--:R-:W-:-:S03]  /*06a0*/  IMAD R40, R29, UR4, R14 ;  /* 0x000000041d287c24 */ /* 0x008fc6000f8e020e */
[----:B----4-:R-:W-:-:S13]  /*06b0*/  ISETP.NE.AND P2, PT, R19, UR6, PT ;  /* 0x0000000613007c0c */ /* 0x010fda000bf45270 */
.L_x_18:
[----:B--2---:R-:W2:Y:S01]  /*06c0*/  LDCU UR5, c[0x0][0x3bc] ;  /* 0x00007780ff0577ac */ /* 0x004ea20008000800 */
[----:B------:R-:W-:Y:S01]  /*06d0*/  IMAD.IADD R29, R40, 0x1, R39 ;  /* 0x00000001281d7824 */ /* 0x000fe200078e0227 */
[----:B------:R-:W-:Y:S01]  /*06e0*/  IADD3 R41, PT, PT, R38, R39, RZ ;  /* 0x0000002726297210 */ /* 0x000fe20007ffe0ff */
[----:B------:R-:W-:Y:S01]  /*06f0*/  VIADD R39, R39, 0x1 ;  /* 0x0000000127277836 */ /* 0x000fe20000000000 */
[----:B---3--:R-:W3:Y:S01]  /*0700*/  LDCU UR4, c[0x0][0x3ac] ;  /* 0x00007580ff0477ac */ /* 0x008ee20008000800 */
[----:B------:R-:W-:Y:S01]  /*0710*/  BSSY.RECONVERGENT B6, `(.L_x_11) ;  /* 0x000008c000067945 */ /* 0x000fe20003800200 */
[----:B------:R-:W-:Y:S02]  /*0720*/  IMAD.MOV.U32 R43, RZ, RZ, RZ ;  /* 0x000000ffff2b7224 */ /* 0x000fe400078e00ff */
[----:B--2---:R-:W-:Y:S01]  /*0730*/  ISETP.NE.AND P3, PT, R39, UR5, PT ;  /* 0x0000000527007c0c */ /* 0x004fe2000bf65270 */
[----:B---34-:R-:W-:-:S12]  /*0740*/  IMAD R42, R29, UR4, R16 ;  /* 0x000000041d2a7c24 */ /* 0x018fd8000f8e0210 */
.L_x_17:
[----:B--2---:R-:W2:Y:S01]  /*0750*/  LDC.64 R28, c[0x0][0x3c0] ;  /* 0x0000f000ff1c7b82 */ /* 0x004ea20000000a00 */
[----:B---3--:R-:W3:Y:S01]  /*0760*/  LDCU UR4, c[0x0][0x3b0] ;  /* 0x00007600ff0477ac */ /* 0x008ee20008000800 */
[----:B------:R-:W-:-:S05]  /*0770*/  IADD3 R49, PT, PT, R42, R43, RZ ;  /* 0x0000002b2a317210 */ /* 0x000fca0007ffe0ff */
[----:B---3--:R-:W-:Y:S01]  /*0780*/  IMAD R49, R49, UR4, RZ ;  /* 0x0000000431317c24 */ /* 0x008fe2000f8e02ff */
[----:B--2---:R-:W-:Y:S01]  /*0790*/  ISETP.GE.U32.AND P5, PT, R29, 0x8, PT ;  /* 0x000000081d00780c */ /* 0x004fe20003fa6070 */
[----:B------:R-:W-:Y:S02]  /*07a0*/  IMAD R30, R41, R28, R43 ;  /* 0x0000001c291e7224 */ /* 0x000fe400078e022b */
[----:B------:R-:W-:Y:S02]  /*07b0*/  VIADD R43, R43, 0x1 ;  /* 0x000000012b2b7836 */ /* 0x000fe40000000000 */
[----:B------:R-:W-:-:S03]  /*07c0*/  IMAD R47, R30, R29, RZ ;  /* 0x0000001d1e2f7224 */ /* 0x000fc600078e02ff */
[----:B------:R-:W-:Y:S01]  /*07d0*/  ISETP.NE.AND P4, PT, R43, R28, PT ;  /* 0x0000001c2b00720c */ /* 0x000fe20003f85270 */
[----:B------:R-:W-:-:S04]  /*07e0*/  IMAD.MOV.U32 R28, RZ, RZ, RZ ;  /* 0x000000ffff1c7224 */ /* 0x000fc800078e00ff */
[----:B----4-:R-:W-:Y:S08]  /*07f0*/  @!P5 BRA `(.L_x_12) ;  /* 0x0000000000ccd947 */ /* 0x010ff00003800000 */
[----:B------:R-:W-:Y:S01]  /*0800*/  BSSY.RECONVERGENT B7, `(.L_x_13) ;  /* 0x0000031000077945 */ /* 0x000fe20003800200 */
[----:B------:R-:W-:Y:S01]  /*0810*/  MOV R37, R49 ;  /* 0x0000003100257202 */ /* 0x000fe20000000f00 */
[----:B------:R-:W-:Y:S02]  /*0820*/  IMAD.MOV.U32 R35, RZ, RZ, R47 ;  /* 0x000000ffff237224 */ /* 0x000fe400078e002f */
[----:B------:R-:W-:-:S07]  /*0830*/  IMAD.MOV.U32 R28, RZ, RZ, R10 ;  /* 0x000000ffff1c7224 */ /* 0x000fce00078e000a */
.L_x_14:
[C---:B------:R-:W-:Y:S01]  /*0840*/  R2UR UR4, R20.reuse ;  /* 0x00000000140472ca */ /* 0x040fe200000e0000 */
[----:B------:R-:W-:Y:S01]  /*0850*/  IMAD.WIDE R32, R35, 0x4, R24 ;  /* 0x0000000423207825 */ /* 0x000fe200078e0218 */
[----:B------:R-:W-:Y:S02]  /*0860*/  R2UR UR5, R21 ;  /* 0x00000000150572ca */ /* 0x000fe400000e0000 */
[----:B------:R-:W-:Y:S01]  /*0870*/  R2UR UR6, R20 ;  /* 0x00000000140672ca */ /* 0x000fe200000e0000 */
[----:B------:R-:W-:Y:S01]  /*0880*/  IMAD.WIDE R30, R37, 0x4, R22 ;  /* 0x00000004251e7825 */ /* 0x000fe200078e0216 */
[----:B------:R-:W-:-:S09]  /*0890*/  R2UR UR7, R21 ;  /* 0x00000000150772ca */ /* 0x000fd200000e0000 */
[----:B------:R-:W1:Y:S04]  /*08a0*/  LDG.E R34, desc[UR4][R32.64+-0x10] ;  /* 0xfffff00420227981 */ /* 0x000e68000c1e1900 */
[----:B------:R-:W1:Y:S01]  /*08b0*/  LDG.E R36, desc[UR6][R30.64+-0x10] ;  /* 0xfffff0061e247981 */ /* 0x000e62000c1e1900 */
[----:B------:R-:W-:Y:S02]  /*08c0*/  R2UR UR8, R20 ;  /* 0x00000000140872ca */ /* 0x000fe400000e0000 */
[----:B------:R-:W-:Y:S01]  /*08d0*/  R2UR UR9, R21 ;  /* 0x00000000150972ca */ /* 0x000fe200000e0000 */
[----:B-12---:R-:W-:-:S05]  /*08e0*/  FFMA R45, R34, R36, R45 ;  /* 0x00000024222d7223 */ /* 0x006fca000000002d */
[----:B------:R1:W-:Y:S04]  /*08f0*/  STG.E desc[UR4][R26.64], R45 ;  /* 0x0000002d1a007986 */ /* 0x0003e8000c101904 */
[----:B------:R-:W2:Y:S04]  /*0900*/  LDG.E R34, desc[UR6][R32.64+-0xc] ;  /* 0xfffff40620227981 */ /* 0x000ea8000c1e1900 */
[----:B------:R-:W2:Y:S02]  /*0910*/  LDG.E R36, desc[UR8][R30.64+-0xc] ;  /* 0xfffff4081e247981 */ /* 0x000ea4000c1e1900 */
[----:B--2---:R-:W-:-:S05]  /*0920*/  FFMA R51, R34, R36, R45 ;  /* 0x0000002422337223 */ /* 0x004fca000000002d */
[----:B------:R2:W-:Y:S04]  /*0930*/  STG.E desc[UR4][R26.64], R51 ;  /* 0x000000331a007986 */ /* 0x0005e8000c101904 */
[----:B------:R-:W1:Y:S04]  /*0940*/  LDG.E R34, desc[UR6][R32.64+-0x8] ;  /* 0xfffff80620227981 */ /* 0x000e68000c1e1900 */
[----:B------:R-:W1:Y:S02]  /*0950*/  LDG.E R36, desc[UR8][R30.64+-0x8] ;  /* 0xfffff8081e247981 */ /* 0x000e64000c1e1900 */
[----:B-1----:R-:W-:-:S05]  /*0960*/  FFMA R45, R34, R36, R51 ;  /* 0x00000024222d7223 */ /* 0x002fca0000000033 */
        /* <DEDUP_REMOVED lines=13> */
[----:B------:R-:W3:Y:S04]  /*0a40*/  LDG.E R34, desc[UR6][R32.64+0x8] ;  /* 0x0000080620227981 */ /* 0x000ee8000c1e1900 */
[----:B------:R-:W3:Y:S01]  /*0a50*/  LDG.E R36, desc[UR8][R30.64+0x8] ;  /* 0x000008081e247981 */ /* 0x000ee2000c1e1900 */
[----:B------:R-:W-:Y:S01]  /*0a60*/  IADD3 R28, PT, PT, R28, 0x8, RZ ;  /* 0x000000081c1c7810 */ /* 0x000fe20007ffe0ff */
[----:B---3--:R-:W-:-:S05]  /*0a70*/  FFMA R53, R34, R36, R51 ;  /* 0x0000002422357223 */ /* 0x008fca0000000033 */
[----:B------:R2:W-:Y:S04]  /*0a80*/  STG.E desc[UR4][R26.64], R53 ;  /* 0x000000351a007986 */ /* 0x0005e8000c101904 */
[----:B------:R-:W3:Y:S04]  /*0a90*/  LDG.E R34, desc[UR6][R32.64+0xc] ;  /* 0x00000c0620227981 */ /* 0x000ee8000c1e1900 */
[----:B-1----:R-:W3:Y:S01]  /*0aa0*/  LDG.E R45, desc[UR8][R30.64+0xc] ;  /* 0x00000c081e2d7981 */ /* 0x002ee2000c1e1900 */
[----:B------:R-:W-:Y:S01]  /*0ab0*/  ISETP.NE.AND P5, PT, R28, RZ, PT ;  /* 0x000000ff1c00720c */ /* 0x000fe20003fa5270 */
[----:B------:R-:W-:-:S02]  /*0ac0*/  VIADD R35, R35, 0x8 ;  /* 0x0000000823237836 */ /* 0x000fc40000000000 */
[----:B------:R-:W-:Y:S02]  /*0ad0*/  VIADD R37, R37, 0x8 ;  /* 0x0000000825257836 */ /* 0x000fe40000000000 */
[----:B---3--:R-:W-:-:S05]  /*0ae0*/  FFMA R45, R34, R45, R53 ;  /* 0x0000002d222d7223 */ /* 0x008fca0000000035 */
[----:B------:R2:W-:Y:S03]  /*0af0*/  STG.E desc[UR4][R26.64], R45 ;  /* 0x0000002d1a007986 */ /* 0x0005e6000c101904 */
[----:B------:R-:W-:Y:S05]  /*0b00*/  @P5 BRA `(.L_x_14) ;  /* 0xfffffffc004c5947 */ /* 0x000fea000383ffff */
[----:B------:R-:W-:Y:S05]  /*0b10*/  BSYNC.RECONVERGENT B7 ;  /* 0x0000000000077941 */ /* 0x000fea0003800200 */
.L_x_13:
[----:B------:R-:W-:-:S07]  /*0b20*/  MOV R28, R7 ;  /* 0x00000007001c7202 */ /* 0x000fce0000000f00 */
.L_x_12:
[----:B------:R-:W-:-:S13]  /*0b30*/  ISETP.NE.AND P5, PT, R4, RZ, PT ;  /* 0x000000ff0400720c */ /* 0x000fda0003fa5270 */
[----:B------:R-:W-:Y:S05]  /*0b40*/  @!P5 BRA `(.L_x_15) ;  /* 0x00000004001cd947 */ /* 0x000fea0003800000 */
[----:B------:R-:W-:Y:S01]  /*0b50*/  ISETP.NE.AND P5, PT, R8, RZ, PT ;  /* 0x000000ff0800720c */ /* 0x000fe20003fa5270 */
[----:B------:R-:W-:-:S12]  /*0b60*/  @!P0 BRA `(.L_x_16) ;  /* 0x0000000000748947 */ /* 0x000fd80003800000 */
[----:B------:R-:W3:Y:S01]  /*0b70*/  LDC.64 R32, c[0x0][0x388] ;  /* 0x0000e200ff207b82 */ /* 0x000ee20000000a00 */
[C---:B------:R-:W-:Y:S01]  /*0b80*/  R2UR UR4, R20.reuse ;  /* 0x00000000140472ca */ /* 0x040fe200000e0000 */
[--C-:B------:R-:W-:Y:S01]  /*0b90*/  IMAD.IADD R35, R47, 0x1, R28.reuse ;  /* 0x000000012f237824 */ /* 0x100fe200078e021c */
[----:B------:R-:W-:Y:S01]  /*0ba0*/  R2UR UR5, R21 ;  /* 0x00000000150572ca */ /* 0x000fe200000e0000 */
[----:B------:R-:W-:Y:S01]  /*0bb0*/  IMAD.IADD R37, R49, 0x1, R28 ;  /* 0x0000000131257824 */ /* 0x000fe200078e021c */
[----:B------:R-:W-:Y:S02]  /*0bc0*/  R2UR UR6, R20 ;  /* 0x00000000140672ca */ /* 0x000fe400000e0000 */
[----:B------:R-:W-:Y:S01]  /*0bd0*/  R2UR UR7, R21 ;  /* 0x00000000150772ca */ /* 0x000fe200000e0000 */
[----:B------:R-:W4:Y:S01]  /*0be0*/  LDC.64 R30, c[0x0][0x380] ;  /* 0x0000e000ff1e7b82 */ /* 0x000f220000000a00 */
[----:B---3--:R-:W-:-:S07]  /*0bf0*/  IMAD.WIDE R32, R35, 0x4, R32 ;  /* 0x0000000423207825 */ /* 0x008fce00078e0220 */
[----:B------:R-:W3:Y:S01]  /*0c00*/  LDG.E R34, desc[UR4][R32.64] ;  /* 0x0000000420227981 */ /* 0x000ee2000c1e1900 */
[----:B----4-:R-:W-:-:S05]  /*0c10*/  IMAD.WIDE R30, R37, 0x4, R30 ;  /* 0x00000004251e7825 */ /* 0x010fca00078e021e */
[----:B------:R-:W3:Y:S01]  /*0c20*/  LDG.E R35, desc[UR6][R30.64] ;  /* 0x000000061e237981 */ /* 0x000ee2000c1e1900 */
[----:B------:R-:W-:Y:S02]  /*0c30*/  R2UR UR8, R20 ;  /* 0x00000000140872ca */ /* 0x000fe400000e0000 */
[----:B------:R-:W-:Y:S01]  /*0c40*/  R2UR UR9, R21 ;  /* 0x00000000150972ca */ /* 0x000fe200000e0000 */
[----:B---3--:R-:W-:-:S05]  /*0c50*/  FFMA R35, R34, R35, R45 ;  /* 0x0000002322237223 */ /* 0x008fca000000002d */
[----:B------:R3:W-:Y:S04]  /*0c60*/  STG.E desc[UR4][R26.64], R35 ;  /* 0x000000231a007986 */ /* 0x0007e8000c101904 */
[----:B------:R-:W4:Y:S04]  /*0c70*/  LDG.E R34, desc[UR6][R32.64+0x4] ;  /* 0x0000040620227981 */ /* 0x000f28000c1e1900 */
[----:B------:R-:W4:Y:S02]  /*0c80*/  LDG.E R36, desc[UR8][R30.64+0x4] ;  /* 0x000004081e247981 */ /* 0x000f24000c1e1900 */
[----:B----4-:R-:W-:-:S05]  /*0c90*/  FFMA R37, R34, R36, R35 ;  /* 0x0000002422257223 */ /* 0x010fca0000000023 */
[----:B------:R4:W-:Y:S04]  /*0ca0*/  STG.E desc[UR4][R26.64], R37 ;  /* 0x000000251a007986 */ /* 0x0009e8000c101904 */
[----:B------:R-:W3:Y:S04]  /*0cb0*/  LDG.E R34, desc[UR6][R32.64+0x8] ;  /* 0x0000080620227981 */ /* 0x000ee8000c1e1900 */
[----:B------:R-:W3:Y:S02]  /*0cc0*/  LDG.E R36, desc[UR8][R30.64+0x8] ;  /* 0x000008081e247981 */ /* 0x000ee4000c1e1900 */
[----:B---3--:R-:W-:-:S05]  /*0cd0*/  FFMA R35, R34, R36, R37 ;  /* 0x0000002422237223 */ /* 0x008fca0000000025 */
[----:B------:R4:W-:Y:S04]  /*0ce0*/  STG.E desc[UR4][R26.64], R35 ;  /* 0x000000231a007986 */ /* 0x0009e8000c101904 */
[----:B------:R-:W3:Y:S04]  /*0cf0*/  LDG.E R34, desc[UR6][R32.64+0xc] ;  /* 0x00000c0620227981 */ /* 0x000ee8000c1e1900 */
[----:B-12---:R-:W3:Y:S01]  /*0d00*/  LDG.E R45, desc[UR8][R30.64+0xc] ;  /* 0x00000c081e2d7981 */ /* 0x006ee2000c1e1900 */
[----:B------:R-:W-:Y:S01]  /*0d10*/  IADD3 R28, PT, PT, R28, 0x4, RZ ;  /* 0x000000041c1c7810 */ /* 0x000fe20007ffe0ff */
[----:B---3--:R-:W-:-:S05]  /*0d20*/  FFMA R45, R34, R45, R35 ;  /* 0x0000002d222d7223 */ /* 0x008fca0000000023 */
[----:B------:R4:W-:Y:S02]  /*0d30*/  STG.E desc[UR4][R26.64], R45 ;  /* 0x0000002d1a007986 */ /* 0x0009e4000c101904 */
.L_x_16:
[----:B------:R-:W-:Y:S05]  /*0d40*/  @!P5 BRA `(.L_x_15) ;  /* 0x00000000009cd947 */ /* 0x000fea0003800000 */
[----:B------:R-:W3:Y:S01]  /*0d50*/  LDC.64 R32, c[0x0][0x388] ;  /* 0x0000e200ff207b82 */ /* 0x000ee20000000a00 */
[----:B------:R-:W-:-:S07]  /*0d60*/  ISETP.NE.AND P5, PT, R8, 0x1, PT ;  /* 0x000000010800780c */ /* 0x000fce0003fa5270 */
[----:B------:R-:W5:Y:S06]  /*0d70*/  LDC.64 R30, c[0x0][0x380] ;  /* 0x0000e000ff1e7b82 */ /* 0x000f6c0000000a00 */
[C---:B------:R-:W-:Y:S01]  /*0d80*/  @P5 R2UR UR4, R20.reuse ;  /* 0x00000000140452ca */ /* 0x040fe200000e0000 */
[--C-:B----4-:R-:W-:Y:S01]  /*0d90*/  @P5 IMAD.IADD R35, R47, 0x1, R28.reuse ;  /* 0x000000012f235824 */ /* 0x110fe200078e021c */
[----:B------:R-:W-:Y:S01]  /*0da0*/  @P5 R2UR UR5, R21 ;  /* 0x00000000150552ca */ /* 0x000fe200000e0000 */
[----:B------:R-:W-:Y:S01]  /*0db0*/  @P5 IMAD.IADD R37, R49, 0x1, R28 ;  /* 0x0000000131255824 */ /* 0x000fe200078e021c */
[----:B------:R-:W-:-:S02]  /*0dc0*/  @P5 R2UR UR6, R20 ;  /* 0x00000000140652ca */ /* 0x000fc400000e0000 */
[----:B------:R-:W-:Y:S01]  /*0dd0*/  @P5 R2UR UR7, R21 ;  /* 0x00000000150752ca */ /* 0x000fe200000e0000 */
[----:B---3--:R-:W-:-:S08]  /*0de0*/  @P5 IMAD.WIDE R32, R35, 0x4, R32 ;  /* 0x0000000423205825 */ /* 0x008fd000078e0220 */
[----:B------:R-:W2:Y:S01]  /*0df0*/  @P5 LDG.E R34, desc[UR4][R32.64] ;  /* 0x0000000420225981 */ /* 0x000ea2000c1e1900 */
[----:B-----5:R-:W-:Y:S01]  /*0e00*/  @P5 IMAD.WIDE R30, R37, 0x4, R30 ;  /* 0x00000004251e5825 */ /* 0x020fe200078e021e */
[----:B------:R-:W-:Y:S01]  /*0e10*/  @P5 R2UR UR8, R20 ;  /* 0x00000000140852ca */ /* 0x000fe200000e0000 */
[----:B------:R-:W3:Y:S03]  /*0e20*/  LDC.64 R36, c[0x0][0x380] ;  /* 0x0000e000ff247b82 */ /* 0x000ee60000000a00 */
[----:B------:R-:W2:Y:S01]  /*0e30*/  @P5 LDG.E R35, desc[UR6][R30.64] ;  /* 0x000000061e235981 */ /* 0x000ea2000c1e1900 */
[----:B------:R-:W-:Y:S02]  /*0e40*/  @P5 R2UR UR9, R21 ;  /* 0x00000000150952ca */ /* 0x000fe400000e0000 */
[----:B------:R-:W-:Y:S01]  /*0e50*/  LOP3.LUT P6, RZ, R29, 0x1, RZ, 0xc0, !PT ;  /* 0x000000011dff7812 */ /* 0x000fe200078cc0ff */
[----:B--2---:R-:W-:-:S02]  /*0e60*/  @P5 FFMA R51, R34, R35, R45 ;  /* 0x0000002322335223 */ /* 0x004fc4000000002d */
[----:B------:R-:W2:Y:S03]  /*0e70*/  LDC.64 R34, c[0x0][0x388] ;  /* 0x0000e200ff227b82 */ /* 0x000ea60000000a00 */
[----:B------:R-:W-:Y:S04]  /*0e80*/  @P5 STG.E desc[UR4][R26.64], R51 ;  /* 0x000000331a005986 */ /* 0x000fe8000c101904 */
[----:B------:R-:W1:Y:S04]  /*0e90*/  @P5 LDG.E R44, desc[UR6][R32.64+0x4] ;  /* 0x00000406202c5981 */ /* 0x000e68000c1e1900 */
[----:B------:R-:W1:Y:S01]  /*0ea0*/  @P5 LDG.E R46, desc[UR8][R30.64+0x4] ;  /* 0x000004081e2e5981 */ /* 0x000e62000c1e1900 */
[----:B------:R-:W-:-:S02]  /*0eb0*/  @P5 IADD3 R28, PT, PT, R28, 0x2, RZ ;  /* 0x000000021c1c5810 */ /* 0x000fc40007ffe0ff */
[C---:B------:R-:W-:Y:S02]  /*0ec0*/  @P6 R2UR UR6, R20.reuse ;  /* 0x00000000140662ca */ /* 0x040fe400000e0000 */
[C---:B------:R-:W-:Y:S02]  /*0ed0*/  @P6 R2UR UR7, R21.reuse ;  /* 0x00000000150762ca */ /* 0x040fe400000e0000 */
[----:B------:R-:W-:Y:S02]  /*0ee0*/  @P6 R2UR UR8, R20 ;  /* 0x00000000140862ca */ /* 0x000fe400000e0000 */
[----:B------:R-:W-:Y:S01]  /*0ef0*/  @P6 R2UR UR9, R21 ;  /* 0x00000000150962ca */ /* 0x000fe200000e0000 */
[--C-:B------:R-:W-:Y:S02]  /*0f00*/  @P6 IMAD.IADD R47, R47, 0x1, R28.reuse ;  /* 0x000000012f2f6824 */ /* 0x100fe400078e021c */
[----:B------:R-:W-:Y:S02]  /*0f10*/  @P6 IMAD.IADD R49, R49, 0x1, R28 ;  /* 0x0000000131316824 */ /* 0x000fe400078e021c */
[----:B--2---:R-:W-:-:S04]  /*0f20*/  @P6 IMAD.WIDE R34, R47, 0x4, R34 ;  /* 0x000000042f226825 */ /* 0x004fc800078e0222 */
[----:B---3--:R-:W-:-:S04]  /*0f30*/  @P6 IMAD.WIDE R36, R49, 0x4, R36 ;  /* 0x0000000431246825 */ /* 0x008fc800078e0224 */
[----:B-1----:R-:W-:-:S05]  /*0f40*/  @P5 FFMA R45, R44, R46, R51 ;  /* 0x0000002e2c2d5223 */ /* 0x002fca0000000033 */
[----:B------:R1:W-:Y:S04]  /*0f50*/  @P5 STG.E desc[UR4][R26.64], R45 ;  /* 0x0000002d1a005986 */ /* 0x0003e8000c101904 */
[----:B------:R-:W1:Y:S04]  /*0f60*/  @P6 LDG.E R34, desc[UR6][R34.64] ;  /* 0x0000000622226981 */ /* 0x000e68000c1e1900 */
[----:B------:R-:W1:Y:S01]  /*0f70*/  @P6 LDG.E R36, desc[UR8][R36.64] ;  /* 0x0000000824246981 */ /* 0x000e62000c1e1900 */
[----:B------:R-:W-:Y:S02]  /*0f80*/  @P6 R2UR UR4, R20 ;  /* 0x00000000140462ca */ /* 0x000fe400000e0000 */
[----:B------:R-:W-:Y:S01]  /*0f90*/  @P6 R2UR UR5, R21 ;  /* 0x00000000150562ca */ /* 0x000fe200000e0000 */
[----:B-1----:R-:W-:-:S12]  /*0fa0*/  @P6 FFMA R45, R34, R36, R45 ;  /* 0x00000024222d6223 */ /* 0x002fd8000000002d */
[----:B------:R3:W-:Y:S02]  /*0fb0*/  @P6 STG.E desc[UR4][R26.64], R45 ;  /* 0x0000002d1a006986 */ /* 0x0007e4000c101904 */
.L_x_15:
[----:B------:R-:W-:Y:S05]  /*0fc0*/  @P4 BRA `(.L_x_17) ;  /* 0xfffffff400e04947 */ /* 0x000fea000383ffff */
[----:B------:R-:W-:Y:S05]  /*0fd0*/  BSYNC.RECONVERGENT B6 ;  /* 0x0000000000067941 */ /* 0x000fea0003800200 */
.L_x_11:
[----:B------:R-:W-:Y:S05]  /*0fe0*/  @P3 BRA `(.L_x_18) ;  /* 0xfffffff400b43947 */ /* 0x000fea000383ffff */
[----:B------:R-:W-:Y:S05]  /*0ff0*/  BSYNC.RECONVERGENT B5 ;  /* 0x0000000000057941 */ /* 0x000fea0003800200 */
.L_x_10:
[----:B------:R-:W-:Y:S05]  /*1000*/  @P2 BRA `(.L_x_19) ;  /* 0xfffffff400882947 */ /* 0x000fea000383ffff */
[----:B------:R-:W-:Y:S05]  /*1010*/  BSYNC.RECONVERGENT B4 ;  /* 0x0000000000047941 */ /* 0x000fea0003800200 */
.L_x_9:
[----:B------:R-:W-:Y:S05]  /*1020*/  @P1 BRA `(.L_x_20) ;  /* 0xfffffff400341947 */ /* 0x000fea000383ffff */
[----:B------:R-:W-:Y:S05]  /*1030*/  BSYNC.RECONVERGENT B3 ;  /* 0x0000000000037941 */ /* 0x000fea0003800200 */
.L_x_8:
[C---:B------:R-:W-:Y:S02]  /*1040*/  ISETP.NE.AND P1, PT, R16.reuse, R3, PT ;  /* 0x000000031000720c */ /* 0x040fe40003f25270 */
[----:B------:R-:W-:-:S11]  /*1050*/  IADD3 R16, PT, PT, R16, 0x1, RZ ;  /* 0x0000000110107810 */ /* 0x000fd60007ffe0ff */
[----:B------:R-:W-:Y:S05]  /*1060*/  @P1 BRA `(.L_x_21) ;  /* 0xfffffff400181947 */ /* 0x000fea000383ffff */
[----:B------:R-:W-:Y:S05]  /*1070*/  BSYNC.RECONVERGENT B2 ;  /* 0x0000000000027941 */ /* 0x000fea0003800200 */
.L_x_7:
[C---:B------:R-:W-:Y:S01]  /*1080*/  ISETP.NE.AND P1, PT, R14.reuse, R5, PT ;  /* 0x000000050e00720c */ /* 0x040fe20003f25270 */
[----:B------:R-:W-:-:S12]  /*1090*/  VIADD R14, R14, 0x1 ;  /* 0x000000010e0e7836 */ /* 0x000fd80000000000 */
[----:B------:R-:W-:Y:S05]  /*10a0*/  @P1 BRA `(.L_x_22) ;  /* 0xfffffff000e81947 */ /* 0x000fea000383ffff */
[----:B------:R-:W-:Y:S05]  /*10b0*/  BSYNC.RECONVERGENT B1 ;  /* 0x0000000000017941 */ /* 0x000fea0003800200 */
.L_x_6:
[C---:B------:R-:W-:Y:S01]  /*10c0*/  ISETP.NE.AND P1, PT, R12.reuse, R0, PT ;  /* 0x000000000c00720c */ /* 0x040fe20003f25270 */
[----:B------:R-:W-:-:S12]  /*10d0*/  VIADD R12, R12, 0x1 ;  /* 0x000000010c0c7836 */ /* 0x000fd80000000000 */
[----:B------:R-:W-:Y:S05]  /*10e0*/  @P1 BRA `(.L_x_23) ;  /* 0xfffffff000c81947 */ /* 0x000fea000383ffff */
[----:B------:R-:W-:Y:S05]  /*10f0*/  BSYNC.RECONVERGENT B0 ;  /* 0x0000000000007941 */ /* 0x000fea0003800200 */
.L_x_5:
[----:B------:R-:W5:Y:S01]  /*1100*/  LDCU UR4, c[0x0][0x3a0] ;  /* 0x00007400ff0477ac */ /* 0x000f620008000800 */
[----:B------:R-:W-:-:S04]  /*1110*/  IADD3 R9, PT, PT, R9, 0x1, RZ ;  /* 0x0000000109097810 */ /* 0x000fc80007ffe0ff */
[----:B-----5:R-:W-:-:S13]  /*1120*/  ISETP.NE.AND P1, PT, R9, UR4, PT ;  /* 0x0000000409007c0c */ /* 0x020fda000bf25270 */
[----:B------:R-:W-:Y:S05]  /*1130*/  @!P1 EXIT ;  /* 0x000000000000994d */ /* 0x000fea0003800000 */
[----:B------:R-:W-:Y:S05]  /*1140*/  BRA `(.L_x_24) ;  /* 0xfffffff000a87947 */ /* 0x000fea000383ffff */
.L_x_4:
[C---:B------:R-:W-:Y:S01]  /*1150*/  LOP3.LUT R28, R12.reuse, 0x7, RZ, 0xc0, !PT ;  /* 0x000000070c1c7812 */ /* 0x040fe200078ec0ff */
[C---:B------:R-:W-:Y:S02]  /*1160*/  VIADD R6, R12.reuse, 0xffffffff ;  /* 0xffffffff0c067836 */ /* 0x040fe40000000000 */
[----:B------:R-:W-:Y:S01]  /*1170*/  HFMA2 R13, -RZ, RZ, 0, 0 ;  /* 0x00000000ff0d7431 */ /* 0x000fe200000001ff */
[----:B------:R-:W-:Y:S01]  /*1180*/  LOP3.LUT R22, R12, 0x3, RZ, 0xc0, !PT ;  /* 0x000000030c167812 */ /* 0x000fe200078ec0ff */
[----:B------:R-:W-:Y:S01]  /*1190*/  VIADD R8, R28, 0xffffffff ;  /* 0xffffffff1c087836 */ /* 0x000fe20000000000 */
[----:B------:R-:W-:Y:S02]  /*11a0*/  ISETP.GE.U32.AND P4, PT, R6, 0x7, PT ;  /* 0x000000070600780c */ /* 0x000fe40003f86070 */
[----:B------:R-:W-:Y:S02]  /*11b0*/  LOP3.LUT R12, R12, 0x7ffffff8, RZ, 0xc0, !PT ;  /* 0x7ffffff80c0c7812 */ /* 0x000fe400078ec0ff */
[----:B------:R-:W-:-:S13]  /*11c0*/  ISETP.GE.U32.AND P3, PT, R8, 0x3, PT ;  /* 0x000000030800780c */ /* 0x000fda0003f66070 */
.L_x_36:
[----:B------:R-:W-:Y:S01]  /*11d0*/  BSSY.RECONVERGENT B0, `(.L_x_25) ;  /* 0x0000093000007945 */ /* 0x000fe20003800200 */
[----:B------:R-:W-:Y:S02]  /*11e0*/  IMAD R11, R13, R4, RZ ;  /* 0x000000040d0b7224 */ /* 0x000fe400078e02ff */
[----:B---34-:R-:W-:-:S07]  /*11f0*/  IMAD.MOV.U32 R10, RZ, RZ, RZ ;  /* 0x000000ffff0a7224 */ /* 0x018fce00078e00ff */
.L_x_35:
[----:B------:R-:W-:Y:S01]  /*1200*/  BSSY.RECONVERGENT B1, `(.L_x_26) ;  /* 0x000008e000017945 */ /* 0x000fe20003800200 */
[C---:B------:R-:W-:Y:S01]  /*1210*/  ISETP.NE.AND P2, PT, R10.reuse, R0, PT ;  /* 0x000000000a00720c */ /* 0x040fe20003f45270 */
[----:B------:R-:W-:Y:S01]  /*1220*/  IMAD R9, R7, R10, R11 ;  /* 0x0000000a07097224 */ /* 0x000fe200078e020b */
[----:B------:R-:W-:Y:S01]  /*1230*/  IADD3 R10, PT, PT, R10, 0x1, RZ ;  /* 0x000000010a0a7810 */ /* 0x000fe20007ffe0ff */
[----:B---34-:R-:W-:-:S10]  /*1240*/  IMAD.MOV.U32 R8, RZ, RZ, RZ ;  /* 0x000000ffff087224 */ /* 0x018fd400078e00ff */
.L_x_34:
[----:B------:R-:W-:Y:S01]  /*1250*/  IMAD.IADD R15, R9, 0x1, R8 ;  /* 0x00000001090f7824 */ /* 0x000fe200078e0208 */
[----:B------:R-:W-:Y:S01]  /*1260*/  BSSY.RECONVERGENT B2, `(.L_x_27) ;  /* 0x0000086000027945 */ /* 0x000fe20003800200 */
[C---:B------:R-:W-:Y:S01]  /*1270*/  ISETP.NE.AND P1, PT, R8.reuse, R5, PT ;  /* 0x000000050800720c */ /* 0x040fe20003f25270 */
[----:B------:R-:W-:Y:S01]  /*1280*/  IMAD.MOV.U32 R6, RZ, RZ, RZ ;  /* 0x000000ffff067224 */ /* 0x000fe200078e00ff */
[----:B------:R-:W-:Y:S01]  /*1290*/  IADD3 R8, PT, PT, R8, 0x1, RZ ;  /* 0x0000000108087810 */ /* 0x000fe20007ffe0ff */
[----:B---34-:R-:W-:-:S10]  /*12a0*/  IMAD R15, R15, R2, RZ ;  /* 0x000000020f0f7224 */ /* 0x018fd400078e02ff */
.L_x_33:
[C---:B------:R-:W-:Y:S01]  /*12b0*/  ISETP.NE.AND P0, PT, R6.reuse, R3, PT ;  /* 0x000000030600720c */ /* 0x040fe20003f05270 */
[----:B------:R-:W-:Y:S01]  /*12c0*/  IMAD.IADD R14, R15, 0x1, R6 ;  /* 0x000000010f0e7824 */ /* 0x000fe200078e0206 */
[----:B------:R-:W-:Y:S01]  /*12d0*/  IADD3 R6, PT, PT, R6, 0x1, RZ ;  /* 0x0000000106067810 */ /* 0x000fe20007ffe0ff */
[----:B---3--:R-:W-:Y:S01]  /*12e0*/  IMAD.MOV.U32 R23, RZ, RZ, RZ ;  /* 0x000000ffff177224 */ /* 0x008fe200078e00ff */
[----:B----4-:R-:W-:Y:S09]  /*12f0*/  @!P4 BRA `(.L_x_28) ;  /* 0x0000000000ccc947 */ /* 0x010ff20003800000 */
[----:B------:R-:W-:Y:S01]  /*1300*/  BSSY.RECONVERGENT B3, `(.L_x_29) ;  /* 0x0000031000037945 */ /* 0x000fe20003800200 */
[----:B------:R-:W-:-:S07]  /*1310*/  IMAD.MOV.U32 R23, RZ, RZ, RZ ;  /* 0x000000ffff177224 */ /* 0x000fce00078e00ff */
.L_x_30:
[----:B------:R-:W2:Y:S01]  /*1320*/  LDC.64 R16, c[0x0][0x390] ;  /* 0x0000e400ff107b82 */ /* 0x000ea20000000a00 */
[----:B------:R-:W3:Y:S01]  /*1330*/  LDCU UR4, c[0x0][0x3b4] ;  /* 0x00007680ff0477ac */ /* 0x000ee20008000800 */
[C---:B-1----:R-:W-:Y:S02]  /*1340*/  R2UR UR6, R20.reuse ;  /* 0x00000000140672ca */ /* 0x042fe400000e0000 */
[C---:B------:R-:W-:Y:S02]  /*1350*/  R2UR UR7, R21.reuse ;  /* 0x00000000150772ca */ /* 0x040fe400000e0000 */
[----:B------:R-:W-:Y:S02]  /*1360*/  R2UR UR8, R20 ;  /* 0x00000000140872ca */ /* 0x000fe400000e0000 */
[----:B----4-:R-:W1:Y:S01]  /*1370*/  LDC.64 R18, c[0x0][0x398] ;  /* 0x0000e600ff127b82 */ /* 0x010e620000000a00 */
[----:B------:R-:W-:Y:S01]  /*1380*/  R2UR UR9, R21 ;  /* 0x00000000150972ca */ /* 0x000fe200000e0000 */
[----:B---3--:R-:W-:-:S02]  /*1390*/  IMAD R25, R14, UR4, R23 ;  /* 0x000000040e197c24 */ /* 0x008fc4000f8e0217 */
[----:B--2---:R-:W-:-:S05]  /*13a0*/  IMAD.WIDE.U32 R16, R23, 0x4, R16 ;  /* 0x0000000417107825 */ /* 0x004fca00078e0010 */
[----:B------:R-:W2:Y:S01]  /*13b0*/  LDG.E R24, desc[UR6][R16.64] ;  /* 0x0000000610187981 */ /* 0x000ea2000c1e1900 */
[----:B-1----:R-:W-:-:S05]  /*13c0*/  IMAD.WIDE R18, R25, 0x4, R18 ;  /* 0x0000000419127825 */ /* 0x002fca00078e0212 */
[----:B------:R-:W2:Y:S01]  /*13d0*/  LDG.E R25, desc[UR8][R18.64] ;  /* 0x0000000812197981 */ /* 0x000ea2000c1e1900 */
[----:B------:R-:W-:Y:S02]  /*13e0*/  R2UR UR4, R20 ;  /* 0x00000000140472ca */ /* 0x000fe400000e0000 */
[----:B------:R-:W-:Y:S01]  /*13f0*/  R2UR UR5, R21 ;  /* 0x00000000150572ca */ /* 0x000fe200000e0000 */
[----:B------:R-:W3:Y:S04]  /*1400*/  LDG.E R27, desc[UR8][R18.64+0x4] ;  /* 0x00000408121b7981 */ /* 0x000ee8000c1e1900 */
[----:B------:R-:W4:Y:S01]  /*1410*/  LDG.E R29, desc[UR8][R18.64+0x8] ;  /* 0x00000808121d7981 */ /* 0x000f22000c1e1900 */
[----:B--2---:R-:W-:-:S07]  /*1420*/  FADD R25, R24, R25 ;  /* 0x0000001918197221 */ /* 0x004fce0000000000 */
[----:B------:R1:W-:Y:S04]  /*1430*/  STG.E desc[UR4][R18.64], R25 ;  /* 0x0000001912007986 */ /* 0x0003e8000c101904 */
[----:B------:R-:W3:Y:S04]  /*1440*/  LDG.E R24, desc[UR6][R16.64+0x4] ;  /* 0x0000040610187981 */ /* 0x000ee8000c1e1900 */
[----:B-1----:R-:W2:Y:S01]  /*1450*/  LDG.E R25, desc[UR8][R18.64+0xc] ;  /* 0x00000c0812197981 */ /* 0x002ea2000c1e1900 */
[----:B---3--:R-:W-:-:S05]  /*1460*/  FADD R27, R24, R27 ;  /* 0x0000001b181b7221 */ /* 0x008fca0000000000 */
[----:B------:R1:W-:Y:S04]  /*1470*/  STG.E desc[UR4][R18.64+0x4], R27 ;  /* 0x0000041b12007986 */ /* 0x0003e8000c101904 */
[----:B------:R-:W4:Y:S04]  /*1480*/  LDG.E R24, desc[UR6][R16.64+0x8] ;  /* 0x0000080610187981 */ /* 0x000f28000c1e1900 */
[----:B-1----:R-:W3:Y:S01]  /*1490*/  LDG.E R27, desc[UR8][R18.64+0x10] ;  /* 0x00001008121b7981 */ /* 0x002ee2000c1e1900 */
[----:B----4-:R-:W-:-:S05]  /*14a0*/  FADD R29, R24, R29 ;  /* 0x0000001d181d7221 */ /* 0x010fca0000000000 */
[----:B------:R1:W-:Y:S04]  /*14b0*/  STG.E desc[UR4][R18.64+0x8], R29 ;  /* 0x0000081d12007986 */ /* 0x0003e8000c101904 */
[----:B------:R-:W2:Y:S04]  /*14c0*/  LDG.E R24, desc[UR6][R16.64+0xc] ;  /* 0x00000c0610187981 */ /* 0x000ea8000c1e1900 */
[----:B-1----:R-:W4:Y:S01]  /*14d0*/  LDG.E R29, desc[UR8][R18.64+0x14] ;  /* 0x00001408121d7981 */ /* 0x002f22000c1e1900 */
[----:B--2---:R-:W-:-:S05]  /*14e0*/  FADD R25, R24, R25 ;  /* 0x0000001918197221 */ /* 0x004fca0000000000 */
        /* <DEDUP_REMOVED lines=9> */
[----:B------:R-:W2:Y:S01]  /*1580*/  LDG.E R24, desc[UR6][R16.64+0x18] ;  /* 0x0000180610187981 */ /* 0x000ea2000c1e1900 */
[----:B------:R-:W-:Y:S02]  /*1590*/  VIADD R23, R23, 0x8 ;  /* 0x0000000817177836 */ /* 0x000fe40000000000 */
[----:B--2---:R-:W-:-:S05]  /*15a0*/  FADD R25, R24, R25 ;  /* 0x0000001918197221 */ /* 0x004fca0000000000 */
[----:B------:R4:W-:Y:S04]  /*15b0*/  STG.E desc[UR4][R18.64+0x18], R25 ;  /* 0x0000181912007986 */ /* 0x0009e8000c101904 */
[----:B------:R-:W3:Y:S01]  /*15c0*/  LDG.E R24, desc[UR6][R16.64+0x1c] ;  /* 0x00001c0610187981 */ /* 0x000ee2000c1e1900 */
[----:B------:R-:W-:Y:S01]  /*15d0*/  ISETP.NE.AND P5, PT, R23, R12, PT ;  /* 0x0000000c1700720c */ /* 0x000fe20003fa5270 */
[----:B---3--:R-:W-:-:S05]  /*15e0*/  FADD R27, R24, R27 ;  /* 0x0000001b181b7221 */ /* 0x008fca0000000000 */
[----:B------:R4:W-:Y:S07]  /*15f0*/  STG.E desc[UR4][R18.64+0x1c], R27 ;  /* 0x00001c1b12007986 */ /* 0x0009ee000c101904 */
[----:B------:R-:W-:Y:S05]  /*1600*/  @P5 BRA `(.L_x_30) ;  /* 0xfffffffc00445947 */ /* 0x000fea000383ffff */
[----:B------:R-:W-:Y:S05]  /*1610*/  BSYNC.RECONVERGENT B3 ;  /* 0x0000000000037941 */ /* 0x000fea0003800200 */
.L_x_29:
[----:B------:R-:W-:-:S07]  /*1620*/  MOV R23, R12 ;  /* 0x0000000c00177202 */ /* 0x000fce0000000f00 */
.L_x_28:
[----:B------:R-:W-:-:S13]  /*1630*/  ISETP.NE.AND P5, PT, R28, RZ, PT ;  /* 0x000000ff1c00720c */ /* 0x000fda0003fa5270 */
[----:B------:R-:W-:Y:S05]  /*1640*/  @!P5 BRA `(.L_x_31) ;  /* 0x000000040018d947 */ /* 0x000fea0003800000 */
[----:B------:R-:W-:Y:S01]  /*1650*/  ISETP.NE.AND P5, PT, R22, RZ, PT ;  /* 0x000000ff1600720c */ /* 0x000fe20003fa5270 */
[----:B------:R-:W-:-:S12]  /*1660*/  @!P3 BRA `(.L_x_32) ;  /* 0x000000000074b947 */ /* 0x000fd80003800000 */
        /* <DEDUP_REMOVED lines=22> */
[----:B------:R-:W4:Y:S02]  /*17d0*/  LDG.E R24, desc[UR6][R16.64+0x8] ;  /* 0x0000080610187981 */ /* 0x000f24000c1e1900 */
[----:B----4-:R-:W-:-:S05]  /*17e0*/  FADD R29, R24, R29 ;  /* 0x0000001d181d7221 */ /* 0x010fca0000000000 */
[----:B------:R3:W-:Y:S04]  /*17f0*/  STG.E desc[UR4][R18.64+0x8], R29 ;  /* 0x0000081d12007986 */ /* 0x0007e8000c101904 */
[----:B------:R-:W2:Y:S01]  /*1800*/  LDG.E R24, desc[UR6][R16.64+0xc] ;  /* 0x00000c0610187981 */ /* 0x000ea2000c1e1900 */
[----:B------:R-:W-:Y:S02]  /*1810*/  VIADD R23, R23, 0x4 ;  /* 0x0000000417177836 */ /* 0x000fe40000000000 */
[----:B--2---:R-:W-:-:S05]  /*1820*/  FADD R25, R24, R25 ;  /* 0x0000001918197221 */ /* 0x004fca0000000000 */
[----:B------:R3:W-:Y:S02]  /*1830*/  STG.E desc[UR4][R18.64+0xc], R25 ;  /* 0x00000c1912007986 */ /* 0x0007e4000c101904 */
.L_x_32:
[----:B------:R-:W-:Y:S05]  /*1840*/  @!P5 BRA `(.L_x_31) ;  /* 0x000000000098d947 */ /* 0x000fea0003800000 */
[----:B------:R-:W2:Y:S01]  /*1850*/  LDC R33, c[0x0][0x3b4] ;  /* 0x0000ed00ff217b82 */ /* 0x000ea20000000800 */
[----:B------:R-:W-:-:S07]  /*1860*/  ISETP.NE.AND P5, PT, R22, 0x1, PT ;  /* 0x000000011600780c */ /* 0x000fce0003fa5270 */
[----:B---34-:R-:W3:Y:S06]  /*1870*/  LDC.64 R24, c[0x0][0x390] ;  /* 0x0000e400ff187b82 */ /* 0x018eec0000000a00 */
[C---:B-1----:R-:W-:Y:S02]  /*1880*/  @P5 R2UR UR4, R20.reuse ;  /* 0x00000000140452ca */ /* 0x042fe400000e0000 */
[----:B------:R-:W1:Y:S01]  /*1890*/  LDC.64 R16, c[0x0][0x398] ;  /* 0x0000e600ff107b82 */ /* 0x000e620000000a00 */
[----:B------:R-:W-:Y:S02]  /*18a0*/  @P5 R2UR UR5, R21 ;  /* 0x00000000150552ca */ /* 0x000fe400000e0000 */
[----:B------:R-:W-:-:S02]  /*18b0*/  @P5 R2UR UR6, R20 ;  /* 0x00000000140652ca */ /* 0x000fc400000e0000 */
[----:B------:R-:W-:Y:S01]  /*18c0*/  @P5 R2UR UR7, R21 ;  /* 0x00000000150752ca */ /* 0x000fe200000e0000 */
[----:B--2---:R-:W-:Y:S02]  /*18d0*/  @P5 IMAD R19, R14, R33, R23 ;  /* 0x000000210e135224 */ /* 0x004fe400078e0217 */
[----:B------:R-:W2:Y:S01]  /*18e0*/  LDC.64 R26, c[0x0][0x390] ;  /* 0x0000e400ff1a7b82 */ /* 0x000ea20000000a00 */
[----:B---3--:R-:W-:-:S05]  /*18f0*/  @P5 IMAD.WIDE.U32 R24, R23, 0x4, R24 ;  /* 0x0000000417185825 */ /* 0x008fca00078e0018 */
[----:B------:R-:W3:Y:S01]  /*1900*/  @P5 LDG.E R18, desc[UR4][R24.64] ;  /* 0x0000000418125981 */ /* 0x000ee2000c1e1900 */
[----:B-1----:R-:W-:-:S05]  /*1910*/  @P5 IMAD.WIDE R16, R19, 0x4, R16 ;  /* 0x0000000413105825 */ /* 0x002fca00078e0210 */
[----:B------:R-:W3:Y:S01]  /*1920*/  @P5 LDG.E R19, desc[UR6][R16.64] ;  /* 0x0000000610135981 */ /* 0x000ee2000c1e1900 */
[----:B------:R-:W-:Y:S02]  /*1930*/  @P5 R2UR UR8, R20 ;  /* 0x00000000140852ca */ /* 0x000fe400000e0000 */
[----:B------:R-:W-:-:S13]  /*1940*/  @P5 R2UR UR9, R21 ;  /* 0x00000000150952ca */ /* 0x000fda00000e0000 */
[----:B------:R-:W4:Y:S01]  /*1950*/  @P5 LDG.E R31, desc[UR8][R16.64+0x4] ;  /* 0x00000408101f5981 */ /* 0x000f22000c1e1900 */
[----:B---3--:R-:W-:Y:S02]  /*1960*/  @P5 FADD R29, R18, R19 ;  /* 0x00000013121d5221 */ /* 0x008fe40000000000 */
[----:B------:R-:W1:Y:S03]  /*1970*/  LDC.64 R18, c[0x0][0x398] ;  /* 0x0000e600ff127b82 */ /* 0x000e660000000a00 */
[----:B------:R3:W-:Y:S04]  /*1980*/  @P5 STG.E desc[UR4][R16.64], R29 ;  /* 0x0000001d10005986 */ /* 0x0007e8000c101904 */
[----:B------:R-:W4:Y:S01]  /*1990*/  @P5 LDG.E R30, desc[UR6][R24.64+0x4] ;  /* 0x00000406181e5981 */ /* 0x000f22000c1e1900 */
[----:B------:R-:W-:Y:S01]  /*19a0*/  LOP3.LUT P6, RZ, R33, 0x1, RZ, 0xc0, !PT ;  /* 0x0000000121ff7812 */ /* 0x000fe200078cc0ff */
[----:B------:R-:W-:-:S12]  /*19b0*/  @P5 VIADD R23, R23, 0x2 ;  /* 0x0000000217175836 */ /* 0x000fd80000000000 */
[C---:B------:R-:W-:Y:S02]  /*19c0*/  @P6 R2UR UR6, R20.reuse ;  /* 0x00000000140662ca */ /* 0x040fe400000e0000 */
[C---:B------:R-:W-:Y:S02]  /*19d0*/  @P6 R2UR UR7, R21.reuse ;  /* 0x00000000150762ca */ /* 0x040fe400000e0000 */
[----:B------:R-:W-:Y:S02]  /*19e0*/  @P6 R2UR UR8, R20 ;  /* 0x00000000140862ca */ /* 0x000fe400000e0000 */
[----:B------:R-:W-:Y:S01]  /*19f0*/  @P6 R2UR UR9, R21 ;  /* 0x00000000150962ca */ /* 0x000fe200000e0000 */
[----:B------:R-:W-:Y:S02]  /*1a00*/  @P6 IMAD R33, R14, R33, R23 ;  /* 0x000000210e216224 */ /* 0x000fe400078e0217 */
[----:B--2---:R-:W-:-:S04]  /*1a10*/  @P6 IMAD.WIDE.U32 R26, R23, 0x4, R26 ;  /* 0x00000004171a6825 */ /* 0x004fc800078e001a */
[----:B-1----:R-:W-:-:S04]  /*1a20*/  @P6 IMAD.WIDE R18, R33, 0x4, R18 ;  /* 0x0000000421126825 */ /* 0x002fc800078e0212 */
[----:B----4-:R-:W-:-:S05]  /*1a30*/  @P5 FADD R31, R30, R31 ;  /* 0x0000001f1e1f5221 */ /* 0x010fca0000000000 */
[----:B------:R3:W-:Y:S04]  /*1a40*/  @P5 STG.E desc[UR4][R16.64+0x4], R31 ;  /* 0x0000041f10005986 */ /* 0x0007e8000c101904 */
[----:B------:R-:W2:Y:S04]  /*1a50*/  @P6 LDG.E R26, desc[UR6][R26.64] ;  /* 0x000000061a1a6981 */ /* 0x000ea8000c1e1900 */
[----:B------:R-:W2:Y:S01]  /*1a60*/  @P6 LDG.E R23, desc[UR8][R18.64] ;  /* 0x0000000812176981 */ /* 0x000ea2000c1e1900 */
[----:B------:R-:W-:Y:S02]  /*1a70*/  @P6 R2UR UR4, R20 ;  /* 0x00000000140462ca */ /* 0x000fe400000e0000 */
[----:B------:R-:W-:Y:S01]  /*1a80*/  @P6 R2UR UR5, R21 ;  /* 0x00000000150562ca */ /* 0x000fe200000e0000 */
[----:B--2---:R-:W-:-:S12]  /*1a90*/  @P6 FADD R23, R26, R23 ;  /* 0x000000171a176221 */ /* 0x004fd80000000000 */
[----:B------:R3:W-:Y:S02]  /*1aa0*/  @P6 STG.E desc[UR4][R18.64], R23 ;  /* 0x0000001712006986 */ /* 0x0007e4000c101904 */
.L_x_31:
[----:B------:R-:W-:Y:S05]  /*1ab0*/  @P0 BRA `(.L_x_33) ;  /* 0xfffffff400fc0947 */ /* 0x000fea000383ffff */
[----:B------:R-:W-:Y:S05]  /*1ac0*/  BSYNC.RECONVERGENT B2 ;  /* 0x0000000000027941 */ /* 0x000fea0003800200 */
.L_x_27:
[----:B------:R-:W-:Y:S05]  /*1ad0*/  @P1 BRA `(.L_x_34) ;  /* 0xfffffff400dc1947 */ /* 0x000fea000383ffff */
[----:B------:R-:W-:Y:S05]  /*1ae0*/  BSYNC.RECONVERGENT B1 ;  /* 0x0000000000017941 */ /* 0x000fea0003800200 */
.L_x_26:
[----:B------:R-:W-:Y:S05]  /*1af0*/  @P2 BRA `(.L_x_35) ;  /* 0xfffffff400c02947 */ /* 0x000fea000383ffff */
[----:B------:R-:W-:Y:S05]  /*1b00*/  BSYNC.RECONVERGENT B0 ;  /* 0x0000000000007941 */ /* 0x000fea0003800200 */
.L_x_25:
[----:B------:R-:W2:Y:S01]  /*1b10*/  LDCU UR4, c[0x0][0x3a0] ;  /* 0x00007400ff0477ac */ /* 0x000ea20008000800 */
[----:B------:R-:W-:-:S04]  /*1b20*/  IADD3 R13, PT, PT, R13, 0x1, RZ ;  /* 0x000000010d0d7810 */ /* 0x000fc80007ffe0ff */
[----:B--2---:R-:W-:-:S13]  /*1b30*/  ISETP.NE.AND P0, PT, R13, UR4, PT ;  /* 0x000000040d007c0c */ /* 0x004fda000bf05270 */
[----:B------:R-:W-:Y:S05]  /*1b40*/  @!P0 EXIT ;  /* 0x000000000000894d */ /* 0x000fea0003800000 */
[----:B------:R-:W-:Y:S05]  /*1b50*/  BRA `(.L_x_36) ;  /* 0xfffffff4009c7947 */ /* 0x000fea000383ffff */
.L_x_3:
        /* <DEDUP_REMOVED lines=8> */
.L_x_48:
[----:B------:R-:W-:Y:S01]  /*1be0*/  BSSY.RECONVERGENT B0, `(.L_x_37) ;  /* 0x0000093000007945 */ /* 0x000fe20003800200 */
[----:B------:R-:W-:Y:S02]  /*1bf0*/  IMAD R11, R13, R4, RZ ;  /* 0x000000040d0b7224 */ /* 0x000fe400078e02ff */
[----:B---34-:R-:W-:-:S07]  /*1c00*/  IMAD.MOV.U32 R10, RZ, RZ, RZ ;  /* 0x000000ffff0a7224 */ /* 0x018fce00078e00ff */
.L_x_47:
[----:B------:R-:W-:Y:S01]  /*1c10*/  BSSY.RECONVERGENT B1, `(.L_x_38) ;  /* 0x000008e000017945 */ /* 0x000fe20003800200 */
[C---:B------:R-:W-:Y:S01]  /*1c20*/  ISETP.NE.AND P4, PT, R10.reuse, R0, PT ;  /* 0x000000000a00720c */ /* 0x040fe20003f85270 */
[----:B------:R-:W-:Y:S01]  /*1c30*/  IMAD R9, R7, R10, R11 ;  /* 0x0000000a07097224 */ /* 0x000fe200078e020b */
[----:B------:R-:W-:Y:S01]  /*1c40*/  IADD3 R10, PT, PT, R10, 0x1, RZ ;  /* 0x000000010a0a7810 */ /* 0x000fe20007ffe0ff */
[----:B---34-:R-:W-:-:S10]  /*1c50*/  IMAD.MOV.U32 R8, RZ, RZ, RZ ;  /* 0x000000ffff087224 */ /* 0x018fd400078e00ff */
.L_x_46:
[----:B------:R-:W-:Y:S01]  /*1c60*/  IMAD.IADD R15, R9, 0x1, R8 ;  /* 0x00000001090f7824 */ /* 0x000fe200078e0208 */
[----:B------:R-:W-:Y:S01]  /*1c70*/  BSSY.RECONVERGENT B2, `(.L_x_39) ;  /* 0x0000086000027945 */ /* 0x000fe20003800200 */
[C---:B------:R-:W-:Y:S01]  /*1c80*/  ISETP.NE.AND P3, PT, R8.reuse, R5, PT ;  /* 0x000000050800720c */ /* 0x040fe20003f65270 */
[----:B------:R-:W-:Y:S01]  /*1c90*/  IMAD.MOV.U32 R6, RZ, RZ, RZ ;  /* 0x000000ffff067224 */ /* 0x000fe200078e00ff */
[----:B------:R-:W-:Y:S01]  /*1ca0*/  IADD3 R8, PT, PT, R8, 0x1, RZ ;  /* 0x0000000108087810 */ /* 0x000fe20007ffe0ff */
[----:B---34-:R-:W-:-:S10]  /*1cb0*/  IMAD R15, R15, R2, RZ ;  /* 0x000000020f0f7224 */ /* 0x018fd400078e02ff */
.L_x_45:
[C---:B------:R-:W-:Y:S01]  /*1cc0*/  ISETP.NE.AND P2, PT, R6.reuse, R3, PT ;  /* 0x000000030600720c */ /* 0x040fe20003f45270 */
[----:B------:R-:W-:Y:S01]  /*1cd0*/  IMAD.IADD R14, R15, 0x1, R6 ;  /* 0x000000010f0e7824 */ /* 0x000fe200078e0206 */
[----:B------:R-:W-:Y:S01]  /*1ce0*/  IADD3 R6, PT, PT, R6, 0x1, RZ ;  /* 0x0000000106067810 */ /* 0x000fe20007ffe0ff */
[----:B---3--:R-:W-:Y:S01]  /*1cf0*/  IMAD.MOV.U32 R23, RZ, RZ, RZ ;  /* 0x000000ffff177224 */ /* 0x008fe200078e00ff */
[----:B----4-:R-:W-:Y:S09]  /*1d00*/  @!P0 BRA `(.L_x_40) ;  /* 0x0000000000cc8947 */ /* 0x010ff20003800000 */
[----:B------:R-:W-:Y:S01]  /*1d10*/  BSSY.RECONVERGENT B3, `(.L_x_41) ;  /* 0x0000031000037945 */ /* 0x000fe20003800200 */
[----:B------:R-:W-:-:S07]  /*1d20*/  IMAD.MOV.U32 R23, RZ, RZ, RZ ;  /* 0x000000ffff177224 */ /* 0x000fce00078e00ff */
.L_x_42:
        /* <DEDUP_REMOVED lines=48> */
.L_x_41:
[----:B------:R-:W-:-:S07]  /*2030*/  MOV R23, R12 ;  /* 0x0000000c00177202 */ /* 0x000fce0000000f00 */
.L_x_40:
        /* <DEDUP_REMOVED lines=33> */
.L_x_44:
        /* <DEDUP_REMOVED lines=39> */
.L_x_43:
[----:B------:R-:W-:Y:S05]  /*24c0*/  @P2 BRA `(.L_x_45) ;  /* 0xfffffff400fc2947 */ /* 0x000fea000383ffff */
[----:B------:R-:W-:Y:S05]  /*24d0*/  BSYNC.RECONVERGENT B2 ;  /* 0x0000000000027941 */ /* 0x000fea0003800200 */
.L_x_39:
[----:B------:R-:W-:Y:S05]  /*24e0*/  @P3 BRA `(.L_x_46) ;  /* 0xfffffff400dc3947 */ /* 0x000fea000383ffff */
[----:B------:R-:W-:Y:S05]  /*24f0*/  BSYNC.RECONVERGENT B1 ;  /* 0x0000000000017941 */ /* 0x000fea0003800200 */
.L_x_38:
[----:B------:R-:W-:Y:S05]  /*2500*/  @P4 BRA `(.L_x_47) ;  /* 0xfffffff400c04947 */ /* 0x000fea000383ffff */
[----:B------:R-:W-:Y:S05]  /*2510*/  BSYNC.RECONVERGENT B0 ;  /* 0x0000000000007941 */ /* 0x000fea0003800200 */
.L_x_37:
[----:B------:R-:W2:Y:S01]  /*2520*/  LDCU UR4, c[0x0][0x3a0] ;  /* 0x00007400ff0477ac */ /* 0x000ea20008000800 */
[----:B------:R-:W-:-:S04]  /*2530*/  IADD3 R13, PT, PT, R13, 0x1, RZ ;  /* 0x000000010d0d7810 */ /* 0x000fc80007ffe0ff */
[----:B--2---:R-:W-:-:S13]  /*2540*/  ISETP.NE.AND P2, PT, R13, UR4, PT ;  /* 0x000000040d007c0c */ /* 0x004fda000bf45270 */
[----:B------:R-:W-:Y:S05]  /*2550*/  @!P2 EXIT ;  /* 0x000000000000a94d */ /* 0x000fea0003800000 */
[----:B------:R-:W-:Y:S05]  /*2560*/  BRA `(.L_x_48) ;  /* 0xfffffff4009c7947 */ /* 0x000fea000383ffff */
.L_x_2:
        /* <DEDUP_REMOVED lines=8> */
.L_x_60:
[----:B------:R-:W-:Y:S01]  /*25f0*/  BSSY.RECONVERGENT B0, `(.L_x_49) ;  /* 0x0000093000007945 */ /* 0x000fe20003800200 */
[----:B------:R-:W-:Y:S02]  /*2600*/  IMAD R11, R13, R4, RZ ;  /* 0x000000040d0b7224 */ /* 0x000fe400078e02ff */
[----:B---34-:R-:W-:-:S07]  /*2610*/  IMAD.MOV.U32 R10, RZ, RZ, RZ ;  /* 0x000000ffff0a7224 */ /* 0x018fce00078e00ff */
.L_x_59:
[----:B------:R-:W-:Y:S01]  /*2620*/  BSSY.RECONVERGENT B1, `(.L_x_50) ;  /* 0x000008e000017945 */ /* 0x000fe20003800200 */
[C---:B------:R-:W-:Y:S01]  /*2630*/  ISETP.NE.AND P4, PT, R10.reuse, R0, PT ;  /* 0x000000000a00720c */ /* 0x040fe20003f85270 */
[----:B------:R-:W-:Y:S01]  /*2640*/  IMAD R9, R7, R10, R11 ;  /* 0x0000000a07097224 */ /* 0x000fe200078e020b */
[----:B------:R-:W-:Y:S01]  /*2650*/  IADD3 R10, PT, PT, R10, 0x1, RZ ;  /* 0x000000010a0a7810 */ /* 0x000fe20007ffe0ff */
[----:B---34-:R-:W-:-:S10]  /*2660*/  IMAD.MOV.U32 R8, RZ, RZ, RZ ;  /* 0x000000ffff087224 */ /* 0x018fd400078e00ff */
.L_x_58:
[----:B------:R-:W-:Y:S01]  /*2670*/  IMAD.IADD R15, R9, 0x1, R8 ;  /* 0x00000001090f7824 */ /* 0x000fe200078e0208 */
[----:B------:R-:W-:Y:S01]  /*2680*/  BSSY.RECONVERGENT B2, `(.L_x_51) ;  /* 0x0000086000027945 */ /* 0x000fe20003800200 */
[C---:B------:R-:W-:Y:S01]  /*2690*/  ISETP.NE.AND P3, PT, R8.reuse, R5, PT ;  /* 0x000000050800720c */ /* 0x040fe20003f65270 */
[----:B------:R-:W-:Y:S01]  /*26a0*/  IMAD.MOV.U32 R6, RZ, RZ, RZ ;  /* 0x000000ffff067224 */ /* 0x000fe200078e00ff */
[----:B------:R-:W-:Y:S01]  /*26b0*/  IADD3 R8, PT, PT, R8, 0x1, RZ ;  /* 0x0000000108087810 */ /* 0x000fe20007ffe0ff */
[----:B---34-:R-:W-:-:S10]  /*26c0*/  IMAD R15, R15, R2, RZ ;  /* 0x000000020f0f7224 */ /* 0x018fd400078e02ff */
.L_x_57:
[C---:B------:R-:W-:Y:S01]  /*26d0*/  ISETP.NE.AND P2, PT, R6.reuse, R3, PT ;  /* 0x000000030600720c */ /* 0x040fe20003f45270 */
[----:B------:R-:W-:Y:S01]  /*26e0*/  IMAD.IADD R14, R15, 0x1, R6 ;  /* 0x000000010f0e7824 */ /* 0x000fe200078e0206 */
[----:B------:R-:W-:Y:S01]  /*26f0*/  IADD3 R6, PT, PT, R6, 0x1, RZ ;  /* 0x0000000106067810 */ /* 0x000fe20007ffe0ff */
[----:B---3--:R-:W-:Y:S01]  /*2700*/  IMAD.MOV.U32 R23, RZ, RZ, RZ ;  /* 0x000000ffff177224 */ /* 0x008fe200078e00ff */
[----:B----4-:R-:W-:Y:S09]  /*2710*/  @!P0 BRA `(.L_x_52) ;  /* 0x0000000000cc8947 */ /* 0x010ff20003800000 */
[----:B------:R-:W-:Y:S01]  /*2720*/  BSSY.RECONVERGENT B3, `(.L_x_53) ;  /* 0x0000031000037945 */ /* 0x000fe20003800200 */
[----:B------:R-:W-:-:S07]  /*2730*/  IMAD.MOV.U32 R23, RZ, RZ, RZ ;  /* 0x000000ffff177224 */ /* 0x000fce00078e00ff */
.L_x_54:
        /* <DEDUP_REMOVED lines=48> */
.L_x_53:
[----:B------:R-:W-:-:S07]  /*2a40*/  MOV R23, R12 ;  /* 0x0000000c00177202 */ /* 0x000fce0000000f00 */
.L_x_52:
        /* <DEDUP_REMOVED lines=33> */
.L_x_56:
        /* <DEDUP_REMOVED lines=39> */
.L_x_55:
[----:B------:R-:W-:Y:S05]  /*2ed0*/  @P2 BRA `(.L_x_57) ;  /* 0xfffffff400fc2947 */ /* 0x000fea000383ffff */
[----:B------:R-:W-:Y:S05]  /*2ee0*/  BSYNC.RECONVERGENT B2 ;  /* 0x0000000000027941 */ /* 0x000fea0003800200 */
.L_x_51:
[----:B------:R-:W-:Y:S05]  /*2ef0*/  @P3 BRA `(.L_x_58) ;  /* 0xfffffff400dc3947 */ /* 0x000fea000383ffff */
[----:B------:R-:W-:Y:S05]  /*2f00*/  BSYNC.RECONVERGENT B1 ;  /* 0x0000000000017941 */ /* 0x000fea0003800200 */
.L_x_50:
[----:B------:R-:W-:Y:S05]  /*2f10*/  @P4 BRA `(.L_x_59) ;  /* 0xfffffff400c04947 */ /* 0x000fea000383ffff */
[----:B------:R-:W-:Y:S05]  /*2f20*/  BSYNC.RECONVERGENT B0 ;  /* 0x0000000000007941 */ /* 0x000fea0003800200 */
.L_x_49:
[----:B------:R-:W2:Y:S01]  /*2f30*/  LDCU UR4, c[0x0][0x3a0] ;  /* 0x00007400ff0477ac */ /* 0x000ea20008000800 */
[----:B------:R-:W-:-:S04]  /*2f40*/  IADD3 R13, PT, PT, R13, 0x1, RZ ;  /* 0x000000010d0d7810 */ /* 0x000fc80007ffe0ff */
[----:B--2---:R-:W-:-:S13]  /*2f50*/  ISETP.NE.AND P2, PT, R13, UR4, PT ;  /* 0x000000040d007c0c */ /* 0x004fda000bf45270 */
[----:B------:R-:W-:Y:S05]  /*2f60*/  @!P2 EXIT ;  /* 0x000000000000a94d */ /* 0x000fea0003800000 */
[----:B------:R-:W-:Y:S05]  /*2f70*/  BRA `(.L_x_60) ;  /* 0xfffffff4009c7947 */ /* 0x000fea000383ffff */
.L_x_1:
[C---:B------:R-:W-:Y:S01]  /*2f80*/  LOP3.LUT R24, R12.reuse, 0xf, RZ, 0xc0, !PT ;  /* 0x0000000f0c187812 */ /* 0x040fe200078ec0ff */
[C---:B------:R-:W-:Y:S01]  /*2f90*/  VIADD R8, R12.reuse, 0xffffffff ;  /* 0xffffffff0c087836 */ /* 0x040fe20000000000 */
[----:B------:R-:W-:-:S03]  /*2fa0*/  LOP3.LUT R25, R12, 0x7, RZ, 0xc0, !PT ;  /* 0x000000070c197812 */ /* 0x000fc600078ec0ff */
[----:B------:R-:W-:Y:S01]  /*2fb0*/  VIADD R6, R24, 0xffffffff ;  /* 0xffffffff18067836 */ /* 0x000fe20000000000 */
[----:B------:R-:W-:Y:S02]  /*2fc0*/  IADD3 R9, PT, PT, R25, -0x1, RZ ;  /* 0xffffffff19097810 */ /* 0x000fe40007ffe0ff */
[----:B------:R-:W-:Y:S02]  /*2fd0*/  ISETP.GE.U32.AND P0, PT, R8, 0xf, PT ;  /* 0x0000000f0800780c */ /* 0x000fe40003f06070 */
[----:B------:R-:W-:Y:S02]  /*2fe0*/  ISETP.GE.U32.AND P1, PT, R6, 0x7, PT ;  /* 0x000000070600780c */ /* 0x000fe40003f26070 */
[----:B------:R-:W-:Y:S01]  /*2ff0*/  ISETP.GE.U32.AND P2, PT, R9, 0x3, PT ;  /* 0x000000030900780c */ /* 0x000fe20003f46070 */
[----:B------:R-:W-:Y:S01]  /*3000*/  IMAD.MOV.U32 R9, RZ, RZ, RZ ;  /* 0x000000ffff097224 */ /* 0x000fe200078e00ff */
[C---:B------:R-:W-:Y:S02]  /*3010*/  LOP3.LUT R6, R12.reuse, 0x7ffffff0, RZ, 0xc0, !PT ;  /* 0x7ffffff00c067812 */ /* 0x040fe400078ec0ff */
[----:B------:R-:W-:-:S09]  /*3020*/  LOP3.LUT R8, R12, 0x3, RZ, 0xc0, !PT ;  /* 0x000000030c087812 */ /* 0x000fd200078ec0ff */
.L_x_73:
[----:B--2---:R-:W2:Y:S01]  /*3030*/  LDCU UR4, c[0x0][0x3a0] ;  /* 0x00007400ff0477ac */ /* 0x004ea20008000800 */
[C---:B------:R-:W-:Y:S02]  /*3040*/  IMAD R10, R9.reuse, R4, RZ ;  /* 0x00000004090a7224 */ /* 0x040fe400078e02ff */
[----:B------:R-:W-:Y:S02]  /*3050*/  HFMA2 R11, -RZ, RZ, 0, 0 ;  /* 0x00000000ff0b7431 */ /* 0x000fe400000001ff */
[----:B------:R-:W-:Y:S01]  /*3060*/  VIADD R9, R9, 0x1 ;  /* 0x0000000109097836 */ /* 0x000fe20000000000 */
[----:B------:R-:W-:Y:S04]  /*3070*/  BSSY.RECONVERGENT B0, `(.L_x_61) ;  /* 0x00000e1000007945 */ /* 0x000fe80003800200 */
[----:B--2---:R-:W-:-:S04]  /*3080*/  ISETP.NE.AND P3, PT, R9, UR4, PT ;  /* 0x0000000409007c0c */ /* 0x004fc8000bf65270 */
[----:B0--34-:R-:W-:-:S09]  /*3090*/  P2R R26, PR, RZ, 0x8 ;  /* 0x00000008ff1a7803 */ /* 0x019fd20000000000 */
.L_x_72:
[----:B------:R-:W-:Y:S01]  /*30a0*/  BSSY.RECONVERGENT B1, `(.L_x_62) ;  /* 0x00000dc000017945 */ /* 0x000fe20003800200 */
[----:B------:R-:W-:Y:S01]  /*30b0*/  ISETP.NE.AND P3, PT, R11, R0, PT ;  /* 0x000000000b00720c */ /* 0x000fe20003f65270 */
[----:B------:R-:W-:Y:S02]  /*30c0*/  IMAD R12, R7, R11, R10 ;  /* 0x0000000b070c7224 */ /* 0x000fe400078e020a */
[----:B------:R-:W-:Y:S02]  /*30d0*/  IMAD.MOV.U32 R13, RZ, RZ, RZ ;  /* 0x000000ffff0d7224 */ /* 0x000fe400078e00ff */
[----:B0-234-:R-:W-:-:S08]  /*30e0*/  VIADD R11, R11, 0x1 ;  /* 0x000000010b0b7836 */ /* 0x01dfd00000000000 */
.L_x_71:
[----:B------:R-:W-:Y:S01]  /*30f0*/  IADD3 R15, PT, PT, R12, R13, RZ ;  /* 0x0000000d0c0f7210 */ /* 0x000fe20007ffe0ff */
[----:B------:R-:W-:Y:S01]  /*3100*/  BSSY.RECONVERGENT B2, `(.L_x_63) ;  /* 0x00000d4000027945 */ /* 0x000fe20003800200 */
[----:B------:R-:W-:Y:S01]  /*3110*/  ISETP.NE.AND P4, PT, R13, R5, PT ;  /* 0x000000050d00720c */ /* 0x000fe20003f85270 */
[----:B------:R-:W-:Y:S02]  /*3120*/  IMAD.MOV.U32 R14, RZ, RZ, RZ ;  /* 0x000000ffff0e7224 */ /* 0x000fe400078e00ff */
[----:B------:R-:W-:Y:S02]  /*3130*/  IMAD R15, R15, R2, RZ ;  /* 0x000000020f0f7224 */ /* 0x000fe400078e02ff */
[----:B0-234-:R-:W-:-:S08]  /*3140*/  VIADD R13, R13, 0x1 ;  /* 0x000000010d0d7836 */ /* 0x01dfd00000000000 */
.L_x_70:
[C---:B------:R-:W-:Y:S01]  /*3150*/  ISETP.NE.AND P5, PT, R14.reuse, R3, PT ;  /* 0x000000030e00720c */ /* 0x040fe20003fa5270 */
[----:B------:R-:W-:Y:S01]  /*3160*/  IMAD.MOV.U32 R17, RZ, RZ, RZ ;  /* 0x000000ffff117224 */ /* 0x000fe200078e00ff */
[----:B------:R-:W-:Y:S01]  /*3170*/  IADD3 R16, PT, PT, R15, R14, RZ ;  /* 0x0000000e0f107210 */ /* 0x000fe20007ffe0ff */
[----:B------:R-:W-:Y:S01]  /*3180*/  VIADD R14, R14, 0x1 ;  /* 0x000000010e0e7836 */ /* 0x000fe20000000000 */
[----:B0-234-:R-:W-:Y:S09]  /*3190*/  @!P0 BRA `(.L_x_64) ;  /* 0x00000004004c8947 */ /* 0x01dff20003800000 */
[----:B------:R-:W-:Y:S01]  /*31a0*/  BSSY.RECONVERGENT B3, `(.L_x_65) ;  /* 0x0000051000037945 */ /* 0x000fe20003800200 */
[----:B------:R-:W-:-:S07]  /*31b0*/  MOV R17, RZ ;  /* 0x000000ff00117202 */ /* 0x000fce0000000f00 */
.L_x_66:
[----:B--2---:R-:W2:Y:S01]  /*31c0*/  LDC.64 R18, c[0x0][0x390] ;  /* 0x0000e400ff127b82 */ /* 0x004ea20000000a00 */
[----:B------:R-:W3:Y:S01]  /*31d0*/  LDCU UR4, c[0x0][0x3b4] ;  /* 0x00007680ff0477ac */ /* 0x000ee20008000800 */
[C---:B-1----:R-:W-:Y:S02]  /*31e0*/  R2UR UR6, R20.reuse ;  /* 0x00000000140672ca */ /* 0x042fe400000e0000 */
[C---:B------:R-:W-:Y:S02]  /*31f0*/  R2UR UR7, R21.reuse ;  /* 0x00000000150772ca */ /* 0x040fe400000e0000 */
[----:B------:R-:W-:Y:S02]  /*3200*/  R2UR UR8, R20 ;  /* 0x00000000140872ca */ /* 0x000fe400000e0000 */
[----:B------:R-:W1:Y:S01]  /*3210*/  LDC.64 R22, c[0x0][0x398] ;  /* 0x0000e600ff167b82 */ /* 0x000e620000000a00 */
[----:B------:R-:W-:Y:S01]  /*3220*/  R2UR UR9, R21 ;  /* 0x00000000150972ca */ /* 0x000fe200000e0000 */
[----:B---3--:R-:W-:-:S02]  /*3230*/  IMAD R27, R16, UR4, R17 ;  /* 0x00000004101b7c24 */ /* 0x008fc4000f8e0211 */
[----:B--2---:R-:W-:-:S04]  /*3240*/  IMAD.WIDE.U32 R18, R17, 0x4, R18 ;  /* 0x0000000411127825 */ /* 0x004fc800078e0012 */
[----:B-1----:R-:W-:Y:S02]  /*3250*/  IMAD.WIDE R22, R27, 0x4, R22 ;  /* 0x000000041b167825 */ /* 0x002fe400078e0216 */
[----:B------:R-:W2:Y:S04]  /*3260*/  LDG.E R27, desc[UR6][R18.64] ;  /* 0x00000006121b7981 */ /* 0x000ea8000c1e1900 */
[----:B------:R-:W2:Y:S01]  /*3270*/  LDG.E R28, desc[UR8][R22.64] ;  /* 0x00000008161c7981 */ /* 0x000ea2000c1e1900 */
[----:B------:R-:W-:Y:S02]  /*3280*/  R2UR UR4, R20 ;  /* 0x00000000140472ca */ /* 0x000fe400000e0000 */
[----:B------:R-:W-:Y:S01]  /*3290*/  R2UR UR5, R21 ;  /* 0x00000000150572ca */ /* 0x000fe200000e0000 */
[----:B------:R-:W3:Y:S04]  /*32a0*/  LDG.E R29, desc[UR8][R22.64+0x4] ;  /* 0x00000408161d7981 */ /* 0x000ee8000c1e1900 */
[----:B------:R-:W4:Y:S01]  /*32b0*/  LDG.E R31, desc[UR8][R22.64+0x8] ;  /* 0x00000808161f7981 */ /* 0x000f22000c1e1900 */
[----:B--2---:R-:W-:-:S07]  /*32c0*/  FADD R27, R27, R28 ;  /* 0x0000001c1b1b7221 */ /* 0x004fce0000000000 */
[----:B------:R-:W-:Y:S04]  /*32d0*/  STG.E desc[UR4][R22.64], R27 ;  /* 0x0000001b16007986 */ /* 0x000fe8000c101904 */
[----:B------:R-:W3:Y:S02]  /*32e0*/  LDG.E R28, desc[UR6][R18.64+0x4] ;  /* 0x00000406121c7981 */ /* 0x000ee4000c1e1900 */
[----:B---3--:R-:W-:-:S05]  /*32f0*/  FADD R29, R28, R29 ;  /* 0x0000001d1c1d7221 */ /* 0x008fca0000000000 */
[----:B------:R1:W-:Y:S04]  /*3300*/  STG.E desc[UR4][R22.64+0x4], R29 ;  /* 0x0000041d16007986 */ /* 0x0003e8000c101904 */
[----:B------:R-:W4:Y:S04]  /*3310*/  LDG.E R28, desc[UR6][R18.64+0x8] ;  /* 0x00000806121c7981 */ /* 0x000f28000c1e1900 */
[----:B-1----:R-:W2:Y:S01]  /*3320*/  LDG.E R29, desc[UR8][R22.64+0x10] ;  /* 0x00001008161d7981 */ /* 0x002ea2000c1e1900 */
[----:B----4-:R-:W-:-:S03]  /*3330*/  FADD R31, R28, R31 ;  /* 0x0000001f1c1f7221 */ /* 0x010fc60000000000 */
[----:B------:R-:W3:Y:S04]  /*3340*/  LDG.E R28, desc[UR8][R22.64+0xc] ;  /* 0x00000c08161c7981 */ /* 0x000ee8000c1e1900 */
[----:B------:R1:W-:Y:S04]  /*3350*/  STG.E desc[UR4][R22.64+0x8], R31 ;  /* 0x0000081f16007986 */ /* 0x0003e8000c101904 */
[----:B------:R-:W3:Y:S04]  /*3360*/  LDG.E R27, desc[UR6][R18.64+0xc] ;  /* 0x00000c06121b7981 */ /* 0x000ee8000c1e1900 */
[----:B-1----:R-:W4:Y:S01]  /*3370*/  LDG.E R31, desc[UR8][R22.64+0x14] ;  /* 0x00001408161f7981 */ /* 0x002f22000c1e1900 */
[----:B---3--:R-:W-:-:S05]  /*3380*/  FADD R27, R27, R28 ;  /* 0x0000001c1b1b7221 */ /* 0x008fca0000000000 */
[----:B------:R-:W-:Y:S04]  /*3390*/  STG.E desc[UR4][R22.64+0xc], R27 ;  /* 0x00000c1b16007986 */ /* 0x000fe8000c101904 */
[----:B------:R-:W2:Y:S02]  /*33a0*/  LDG.E R28, desc[UR6][R18.64+0x10] ;  /* 0x00001006121c7981 */ /* 0x000ea4000c1e1900 */
[----:B--2---:R-:W-:-:S05]  /*33b0*/  FADD R29, R28, R29 ;  /* 0x0000001d1c1d7221 */ /* 0x004fca0000000000 */
        /* <DEDUP_REMOVED lines=33> */
[----:B------:R1:W-:Y:S04]  /*35d0*/  STG.E desc[UR4][R22.64+0x30], R27 ;  /* 0x0000301b16007986 */ /* 0x0003e8000c101904 */
[----:B------:R-:W2:Y:S02]  /*35e0*/  LDG.E R28, desc[UR6][R18.64+0x34] ;  /* 0x00003406121c7981 */ /* 0x000ea4000c1e1900 */
[----:B--2---:R-:W-:-:S05]  /*35f0*/  FADD R29, R28, R29 ;  /* 0x0000001d1c1d7221 */ /* 0x004fca0000000000 */
[----:B------:R2:W-:Y:S04]  /*3600*/  STG.E desc[UR4][R22.64+0x34], R29 ;  /* 0x0000341d16007986 */ /* 0x0005e8000c101904 */
[----:B------:R-:W4:Y:S01]  /*3610*/  LDG.E R28, desc[UR6][R18.64+0x38] ;  /* 0x00003806121c7981 */ /* 0x000f22000c1e1900 */
[----:B------:R-:W-:Y:S02]  /*3620*/  VIADD R17, R17, 0x10 ;  /* 0x0000001011117836 */ /* 0x000fe40000000000 */
[----:B----4-:R-:W-:Y:S02]  /*3630*/  FADD R31, R28, R31 ;  /* 0x0000001f1c1f7221 */ /* 0x010fe40000000000 */
[----:B------:R-:W3:Y:S04]  /*3640*/  LDG.E R28, desc[UR8][R22.64+0x3c] ;  /* 0x00003c08161c7981 */ /* 0x000ee8000c1e1900 */
[----:B------:R2:W-:Y:S04]  /*3650*/  STG.E desc[UR4][R22.64+0x38], R31 ;  /* 0x0000381f16007986 */ /* 0x0005e8000c101904 */
[----:B-1----:R-:W3:Y:S01]  /*3660*/  LDG.E R27, desc[UR6][R18.64+0x3c] ;  /* 0x00003c06121b7981 */ /* 0x002ee2000c1e1900 */
[----:B------:R-:W-:Y:S01]  /*3670*/  ISETP.NE.AND P6, PT, R17, R6, PT ;  /* 0x000000061100720c */ /* 0x000fe20003fc5270 */
[----:B---3--:R-:W-:-:S05]  /*3680*/  FADD R27, R27, R28 ;  /* 0x0000001c1b1b7221 */ /* 0x008fca0000000000 */
[----:B------:R2:W-:Y:S07]  /*3690*/  STG.E desc[UR4][R22.64+0x3c], R27 ;  /* 0x00003c1b16007986 */ /* 0x0005ee000c101904 */
[----:B------:R-:W-:Y:S05]  /*36a0*/  @P6 BRA `(.L_x_66) ;  /* 0xfffffff800c46947 */ /* 0x000fea000383ffff */
[----:B------:R-:W-:Y:S05]  /*36b0*/  BSYNC.RECONVERGENT B3 ;  /* 0x0000000000037941 */ /* 0x000fea0003800200 */
.L_x_65:
[----:B------:R-:W-:-:S07]  /*36c0*/  IMAD.MOV.U32 R17, RZ, RZ, R6 ;  /* 0x000000ffff117224 */ /* 0x000fce00078e0006 */
.L_x_64:
[----:B------:R-:W-:-:S13]  /*36d0*/  ISETP.NE.AND P6, PT, R24, RZ, PT ;  /* 0x000000ff1800720c */ /* 0x000fda0003fc5270 */
[----:B------:R-:W-:Y:S05]  /*36e0*/  @!P6 BRA `(.L_x_67) ;  /* 0x0000000400d0e947 */ /* 0x000fea0003800000 */
[----:B------:R-:W-:Y:S05]  /*36f0*/  @!P1 BRA `(.L_x_68) ;  /* 0x0000000000b49947 */ /* 0x000fea0003800000 */
[----:B------:R-:W3:Y:S01]  /*3700*/  LDC.64 R18, c[0x0][0x390] ;  /* 0x0000e400ff127b82 */ /* 0x000ee20000000a00 */
[----:B------:R-:W4:Y:S01]  /*3710*/  LDCU UR4, c[0x0][0x3b4] ;  /* 0x00007680ff0477ac */ /* 0x000f220008000800 */
[C---:B-1----:R-:W-:Y:S02]  /*3720*/  R2UR UR6, R20.reuse ;  /* 0x00000000140672ca */ /* 0x042fe400000e0000 */
[C---:B------:R-:W-:Y:S02]  /*3730*/  R2UR UR7, R21.reuse ;  /* 0x00000000150772ca */ /* 0x040fe400000e0000 */
[----:B------:R-:W-:Y:S02]  /*3740*/  R2UR UR8, R20 ;  /* 0x00000000140872ca */ /* 0x000fe400000e0000 */
[----:B--2---:R-:W1:Y:S01]  /*3750*/  LDC.64 R22, c[0x0][0x398] ;  /* 0x0000e600ff167b82 */ /* 0x004e620000000a00 */
[----:B------:R-:W-:Y:S01]  /*3760*/  R2UR UR9, R21 ;  /* 0x00000000150972ca */ /* 0x000fe200000e0000 */
[----:B----4-:R-:W-:-:S02]  /*3770*/  IMAD R27, R16, UR4, R17 ;  /* 0x00000004101b7c24 */ /* 0x010fc4000f8e0211 */
[----:B---3--:R-:W-:-:S04]  /*3780*/  IMAD.WIDE.U32 R18, R17, 0x4, R18 ;  /* 0x0000000411127825 */ /* 0x008fc800078e0012 */
        /* <DEDUP_REMOVED lines=29> */
[----:B------:R-:W3:Y:S02]  /*3960*/  LDG.E R27, desc[UR6][R18.64+0x18] ;  /* 0x00001806121b7981 */ /* 0x000ee4000c1e1900 */
[----:B---3--:R-:W-:-:S05]  /*3970*/  FADD R27, R27, R28 ;  /* 0x0000001c1b1b7221 */ /* 0x008fca0000000000 */
[----:B------:R4:W-:Y:S04]  /*3980*/  STG.E desc[UR4][R22.64+0x18], R27 ;  /* 0x0000181b16007986 */ /* 0x0009e8000c101904 */
[----:B------:R-:W2:Y:S01]  /*3990*/  LDG.E R28, desc[UR6][R18.64+0x1c] ;  /* 0x00001c06121c7981 */ /* 0x000ea2000c1e1900 */
[----:B------:R-:W-:Y:S01]  /*39a0*/  IADD3 R17, PT, PT, R17, 0x8, RZ ;  /* 0x0000000811117810 */ /* 0x000fe20007ffe0ff */
[----:B--2---:R-:W-:-:S05]  /*39b0*/  FADD R29, R28, R29 ;  /* 0x0000001d1c1d7221 */ /* 0x004fca0000000000 */
[----:B------:R4:W-:Y:S02]  /*39c0*/  STG.E desc[UR4][R22.64+0x1c], R29 ;  /* 0x00001c1d16007986 */ /* 0x0009e4000c101904 */
.L_x_68:
[----:B------:R-:W-:-:S13]  /*39d0*/  ISETP.NE.AND P6, PT, R25, RZ, PT ;  /* 0x000000ff1900720c */ /* 0x000fda0003fc5270 */
[----:B------:R-:W-:Y:S05]  /*39e0*/  @!P6 BRA `(.L_x_67) ;  /* 0x000000040010e947 */ /* 0x000fea0003800000 */
[----:B------:R-:W-:Y:S05]  /*39f0*/  @!P2 BRA `(.L_x_69) ;  /* 0x000000000074a947 */ /* 0x000fea0003800000 */
[----:B------:R-:W3:Y:S01]  /*3a00*/  LDC.64 R18, c[0x0][0x390] ;  /* 0x0000e400ff127b82 */ /* 0x000ee20000000a00 */
[----:B------:R-:W5:Y:S01]  /*3a10*/  LDCU UR4, c[0x0][0x3b4] ;  /* 0x00007680ff0477ac */ /* 0x000f620008000800 */
[C---:B-1----:R-:W-:Y:S02]  /*3a20*/  R2UR UR6, R20.reuse ;  /* 0x00000000140672ca */ /* 0x042fe400000e0000 */
[C---:B------:R-:W-:Y:S02]  /*3a30*/  R2UR UR7, R21.reuse ;  /* 0x00000000150772ca */ /* 0x040fe400000e0000 */
[----:B------:R-:W-:Y:S02]  /*3a40*/  R2UR UR8, R20 ;  /* 0x00000000140872ca */ /* 0x000fe400000e0000 */
[----:B--2-4-:R-:W1:Y:S01]  /*3a50*/  LDC.64 R22, c[0x0][0x398] ;  /* 0x0000e600ff167b82 */ /* 0x014e620000000a00 */
[----:B------:R-:W-:Y:S01]  /*3a60*/  R2UR UR9, R21 ;  /* 0x00000000150972ca */ /* 0x000fe200000e0000 */
[----:B-----5:R-:W-:-:S02]  /*3a70*/  IMAD R27, R16, UR4, R17 ;  /* 0x00000004101b7c24 */ /* 0x020fc4000f8e0211 */
        /* <DEDUP_REMOVED lines=9> */
[----:B------:R1:W-:Y:S04]  /*3b10*/  STG.E desc[UR4][R22.64], R27 ;  /* 0x0000001b16007986 */ /* 0x0003e8000c101904 */
[----:B------:R-:W3:Y:S02]  /*3b20*/  LDG.E R28, desc[UR6][R18.64+0x4] ;  /* 0x00000406121c7981 */ /* 0x000ee4000c1e1900 */
[----:B---3--:R-:W-:-:S05]  /*3b30*/  FADD R29, R28, R29 ;  /* 0x0000001d1c1d7221 */ /* 0x008fca0000000000 */
[----:B------:R3:W-:Y:S04]  /*3b40*/  STG.E desc[UR4][R22.64+0x4], R29 ;  /* 0x0000041d16007986 */ /* 0x0007e8000c101904 */
[----:B------:R-:W4:Y:S02]  /*3b50*/  LDG.E R28, desc[UR6][R18.64+0x8] ;  /* 0x00000806121c7981 */ /* 0x000f24000c1e1900 */
[----:B----4-:R-:W-:Y:S02]  /*3b60*/  FADD R31, R28, R31 ;  /* 0x0000001f1c1f7221 */ /* 0x010fe40000000000 */
[----:B------:R-:W2:Y:S04]  /*3b70*/  LDG.E R28, desc[UR8][R22.64+0xc] ;  /* 0x00000c08161c7981 */ /* 0x000ea8000c1e1900 */
[----:B------:R3:W-:Y:S04]  /*3b80*/  STG.E desc[UR4][R22.64+0x8], R31 ;  /* 0x0000081f16007986 */ /* 0x0007e8000c101904 */
[----:B-1----:R-:W2:Y:S01]  /*3b90*/  LDG.E R27, desc[UR6][R18.64+0xc] ;  /* 0x00000c06121b7981 */ /* 0x002ea2000c1e1900 */
[----:B------:R-:W-:-:S02]  /*3ba0*/  VIADD R17, R17, 0x4 ;  /* 0x0000000411117836 */ /* 0x000fc40000000000 */
[----:B--2---:R-:W-:-:S05]  /*3bb0*/  FADD R27, R27, R28 ;  /* 0x0000001c1b1b7221 */ /* 0x004fca0000000000 */
[----:B------:R3:W-:Y:S02]  /*3bc0*/  STG.E desc[UR4][R22.64+0xc], R27 ;  /* 0x00000c1b16007986 */ /* 0x0007e4000c101904 */
.L_x_69:
[----:B------:R-:W-:-:S13]  /*3bd0*/  ISETP.NE.AND P6, PT, R8, RZ, PT ;  /* 0x000000ff0800720c */ /* 0x000fda0003fc5270 */
[----:B------:R-:W-:Y:S05]  /*3be0*/  @!P6 BRA `(.L_x_67) ;  /* 0x000000000090e947 */ /* 0x000fea0003800000 */
[----:B------:R-:W5:Y:S01]  /*3bf0*/  LDC.64 R18, c[0x0][0x390] ;  /* 0x0000e400ff127b82 */ /* 0x000f620000000a00 */
[----:B------:R-:W0:Y:S01]  /*3c00*/  LDCU UR4, c[0x0][0x3b4] ;  /* 0x00007680ff0477ac */ /* 0x000e220008000800 */
[C---:B-1----:R-:W-:Y:S02]  /*3c10*/  R2UR UR6, R20.reuse ;  /* 0x00000000140672ca */ /* 0x042fe400000e0000 */
[C---:B------:R-:W-:Y:S02]  /*3c20*/  R2UR UR7, R21.reuse ;  /* 0x00000000150772ca */ /* 0x040fe400000e0000 */
[----:B------:R-:W-:Y:S02]  /*3c30*/  R2UR UR8, R20 ;  /* 0x00000000140872ca */ /* 0x000fe400000e0000 */
[----:B--234-:R-:W1:Y:S01]  /*3c40*/  LDC.64 R22, c[0x0][0x398] ;  /* 0x0000e600ff167b82 */ /* 0x01ce620000000a00 */
[----:B------:R-:W-:Y:S01]  /*3c50*/  R2UR UR9, R21 ;  /* 0x00000000150972ca */ /* 0x000fe200000e0000 */
[----:B0-----:R-:W-:-:S02]  /*3c60*/  IMAD R27, R16, UR4, R17 ;  /* 0x00000004101b7c24 */ /* 0x001fc4000f8e0211 */
[----:B-----5:R-:W-:-:S04]  /*3c70*/  IMAD.WIDE.U32 R16, R17, 0x4, R18 ;  /* 0x0000000411107825 */ /* 0x020fc800078e0012 */
[----:B-1----:R-:W-:Y:S02]  /*3c80*/  IMAD.WIDE R18, R27, 0x4, R22 ;  /* 0x000000041b127825 */ /* 0x002fe400078e0216 */
[----:B------:R-:W2:Y:S04]  /*3c90*/  LDG.E R22, desc[UR6][R16.64] ;  /* 0x0000000610167981 */ /* 0x000ea8000c1e1900 */
[----:B------:R-:W2:Y:S01]  /*3ca0*/  LDG.E R23, desc[UR8][R18.64] ;  /* 0x0000000812177981 */ /* 0x000ea2000c1e1900 */
[----:B------:R-:W-:Y:S02]  /*3cb0*/  R2UR UR4, R20 ;  /* 0x00000000140472ca */ /* 0x000fe400000e0000 */
[----:B------:R-:W-:Y:S02]  /*3cc0*/  R2UR UR5, R21 ;  /* 0x00000000150572ca */ /* 0x000fe400000e0000 */
[----:B------:R-:W-:Y:S01]  /*3cd0*/  ISETP.NE.AND P6, PT, R8, 0x1, PT ;  /* 0x000000010800780c */ /* 0x000fe20003fc5270 */
[----:B--2---:R-:W-:-:S10]  /*3ce0*/  FADD R23, R22, R23 ;  /* 0x0000001716177221 */ /* 0x004fd40000000000 */
[----:B------:R0:W-:Y:S02]  /*3cf0*/  STG.E desc[UR4][R18.64], R23 ;  /* 0x0000001712007986 */ /* 0x0001e4000c101904 */
[----:B------:R-:W-:Y:S05]  /*3d00*/  @!P6 BRA `(.L_x_67) ;  /* 0x000000000048e947 */ /* 0x000fea0003800000 */
[C---:B------:R-:W-:Y:S02]  /*3d10*/  R2UR UR4, R20.reuse ;  /* 0x00000000140472ca */ /* 0x040fe400000e0000 */
[C---:B------:R-:W-:Y:S02]  /*3d20*/  R2UR UR5, R21.reuse ;  /* 0x00000000150572ca */ /* 0x040fe400000e0000 */
[----:B------:R-:W-:Y:S02]  /*3d30*/  R2UR UR6, R20 ;  /* 0x00000000140672ca */ /* 0x000fe400000e0000 */
[----:B------:R-:W-:-:S09]  /*3d40*/  R2UR UR7, R21 ;  /* 0x00000000150772ca */ /* 0x000fd200000e0000 */
[----:B------:R-:W2:Y:S04]  /*3d50*/  LDG.E R22, desc[UR4][R16.64+0x4] ;  /* 0x0000040410167981 */ /* 0x000ea8000c1e1900 */
[----:B0-----:R-:W2:Y:S01]  /*3d60*/  LDG.E R23, desc[UR6][R18.64+0x4] ;  /* 0x0000040612177981 */ /* 0x001ea2000c1e1900 */
[----:B------:R-:W-:Y:S01]  /*3d70*/  ISETP.NE.AND P6, PT, R8, 0x2, PT ;  /* 0x000000020800780c */ /* 0x000fe20003fc5270 */
[----:B--2---:R-:W-:-:S05]  /*3d80*/  FADD R23, R22, R23 ;  /* 0x0000001716177221 */ /* 0x004fca0000000000 */
[----:B------:R0:W-:Y:S07]  /*3d90*/  STG.E desc[UR4][R18.64+0x4], R23 ;  /* 0x0000041712007986 */ /* 0x0001ee000c101904 */
[----:B------:R-:W-:Y:S05]  /*3da0*/  @!P6 BRA `(.L_x_67) ;  /* 0x000000000020e947 */ /* 0x000fea0003800000 */
[C---:B------:R-:W-:Y:S02]  /*3db0*/  R2UR UR4, R20.reuse ;  /* 0x00000000140472ca */ /* 0x040fe400000e0000 */
[C---:B------:R-:W-:Y:S02]  /*3dc0*/  R2UR UR5, R21.reuse ;  /* 0x00000000150572ca */ /* 0x040fe400000e0000 */
[----:B------:R-:W-:Y:S02]  /*3dd0*/  R2UR UR6, R20 ;  /* 0x00000000140672ca */ /* 0x000fe400000e0000 */
[----:B------:R-:W-:-:S09]  /*3de0*/  R2UR UR7, R21 ;  /* 0x00000000150772ca */ /* 0x000fd200000e0000 */
[----:B------:R-:W2:Y:S04]  /*3df0*/  LDG.E R16, desc[UR4][R16.64+0x8] ;  /* 0x0000080410107981 */ /* 0x000ea8000c1e1900 */
[----:B0-----:R-:W2:Y:S02]  /*3e00*/  LDG.E R23, desc[UR6][R18.64+0x8] ;  /* 0x0000080612177981 */ /* 0x001ea4000c1e1900 */
[----:B--2---:R-:W-:-:S05]  /*3e10*/  FADD R23, R16, R23 ;  /* 0x0000001710177221 */ /* 0x004fca0000000000 */
[----:B------:R0:W-:Y:S02]  /*3e20*/  STG.E desc[UR4][R18.64+0x8], R23 ;  /* 0x0000081712007986 */ /* 0x0001e4000c101904 */
.L_x_67:
[----:B------:R-:W-:Y:S05]  /*3e30*/  @P5 BRA `(.L_x_70) ;  /* 0xfffffff000c45947 */ /* 0x000fea000383ffff */
[----:B------:R-:W-:Y:S05]  /*3e40*/  BSYNC.RECONVERGENT B2 ;  /* 0x0000000000027941 */ /* 0x000fea0003800200 */
.L_x_63:
[----:B------:R-:W-:Y:S05]  /*3e50*/  @P4 BRA `(.L_x_71) ;  /* 0xfffffff000a44947 */ /* 0x000fea000383ffff */
[----:B------:R-:W-:Y:S05]  /*3e60*/  BSYNC.RECONVERGENT B1 ;  /* 0x0000000000017941 */ /* 0x000fea0003800200 */
.L_x_62:
[----:B------:R-:W-:Y:S05]  /*3e70*/  @P3 BRA `(.L_x_72) ;  /* 0xfffffff000883947 */ /* 0x000fea000383ffff */
[----:B------:R-:W-:Y:S05]  /*3e80*/  BSYNC.RECONVERGENT B0 ;  /* 0x0000000000007941 */ /* 0x000fea0003800200 */
.L_x_61:
[----:B------:R-:W-:-:S13]  /*3e90*/  ISETP.NE.AND P6, PT, R26, RZ, PT ;  /* 0x000000ff1a00720c */ /* 0x000fda0003fc5270 */
[----:B------:R-:W-:Y:S05]  /*3ea0*/  @P6 BRA `(.L_x_73) ;  /* 0xfffffff000606947 */ /* 0x000fea000383ffff */
[----:B------:R-:W-:Y:S05]  /*3eb0*/  EXIT ;  /* 0x000000000000794d */ /* 0x000fea0003800000 */
.L_x_74:
[----:B------:R-:W-:-:S00]  /*3ec0*/  BRA `(.L_x_74) ;  /* 0xfffffffc00fc7947 */ /* 0x000fc0000383ffff */
[----:B------:R-:W-:-:S00]  /*3ed0*/  NOP ;  /* 0x0000000000007918 */ /* 0x000fc00000000000 */
        /* <DEDUP_REMOVED lines=10> */
.L_x_75:


//--------------------- .nv.global.init           --------------------------
	.section	.nv.global.init,"aw",@progbits
.nv.global.init:
	.type		$str$1,@object
	.size		$str$1,($str - $str$1)
$str$1:
        /*0000*/ 	.byte	0x2f, 0x74, 0x6d, 0x70, 0x2f, 0x73, 0x61, 0x73, 0x73, 0x5f, 0x63, 0x75, 0x5f, 0x74, 0x65, 0x70
        /*0010*/ 	.byte	0x32, 0x72, 0x6f, 0x69, 0x63, 0x2f, 0x6b, 0x2e, 0x63, 0x75, 0x00
	.type		$str,@object
	.size		$str,(__unnamed_1 - $str)
$str:
        /*001b*/ 	.byte	0x66, 0x69, 0x6c, 0x74, 0x5f, 0x63, 0x68, 0x61, 0x6e, 0x6e, 0x65, 0x6c, 0x73, 0x20, 0x3d, 0x3d
        /*002b*/ 	.byte	0x20, 0x69, 0x6e, 0x5f, 0x63, 0x68, 0x61, 0x6e, 0x6e, 0x65, 0x6c, 0x73, 0x00
	.type		__unnamed_1,@object
	.size		__unnamed_1,(.L_0 - __unnamed_1)
__unnamed_1:
        /*0038*/ 	.byte	0x76, 0x6f, 0x69, 0x64, 0x20, 0x6c, 0x6f, 0x6f, 0x70, 0x5f, 0x63, 0x6f, 0x6e, 0x76, 0x28, 0x66
        /*0048*/ 	.byte	0x6c, 0x6f, 0x61, 0x74, 0x20, 0x2a, 0x2c, 0x20, 0x66, 0x6c, 0x6f, 0x61, 0x74, 0x20, 0x2a, 0x2c
        /*0058*/ 	.byte	0x20, 0x66, 0x6c, 0x6f, 0x61, 0x74, 0x20, 0x2a, 0x2c, 0x20, 0x66, 0x6c, 0x6f, 0x61, 0x74, 0x20
        /*0068*/ 	.byte	0x2a, 0x2c, 0x20, 0x69, 0x6e, 0x74, 0x2c, 0x20, 0x69, 0x6e, 0x74, 0x2c, 0x20, 0x69, 0x6e, 0x74
        /*0078*/ 	.byte	0x2c, 0x20, 0x69, 0x6e, 0x74, 0x2c, 0x20, 0x69, 0x6e, 0x74, 0x2c, 0x20, 0x69, 0x6e, 0x74, 0x2c
        /*0088*/ 	.byte	0x20, 0x69, 0x6e, 0x74, 0x2c, 0x20, 0x69, 0x6e, 0x74, 0x2c, 0x20, 0x69, 0x6e, 0x74, 0x2c, 0x20
        /*0098*/ 	.byte	0x69, 0x6e, 0x74, 0x29, 0x00
.L_0:


//--------------------- .nv.shared.reserved.0     --------------------------
	.section	.nv.shared.reserved.0,"aw",@nobits
	.weak		__nv_reservedSMEM_offset_0_alias
	.size		__nv_reservedSMEM_offset_0_alias, 0, 64
	.other		__nv_reservedSMEM_offset_0_alias,@"STO_CUDA_RESERVED_SHARED STV_DEFAULT"
__nv_reservedSMEM_offset_0_alias:
	.zero		0
	.zero		64


//--------------------- .nv.constant0._Z9loop_convPfS_S_S_iiiiiiiiii --------------------------
	.section	.nv.constant0._Z9loop_convPfS_S_S_iiiiiiiiii,"a",@progbits
	.sectionflags	@""
	.align	4
.nv.constant0._Z9loop_convPfS_S_S_iiiiiiiiii:
	.zero		968


//--------------------- SYMBOLS --------------------------

	.type		.nv.reservedSmem.offset0,@object
	.size		.nv.reservedSmem.offset0,0x4
	.type		__assertfail,@function
